	.headerflags	@"EF_CUDA_TEXMODE_UNIFIED EF_CUDA_64BIT_ADDRESS EF_CUDA_ACCELERATORS EF_CUDA_SM90 EF_CUDA_VIRTUAL_SM(EF_CUDA_SM90)"
	.elftype	@"ET_EXEC"


//--------------------- .nv.info                  --------------------------
	.section	.nv.info,"",@"SHT_CUDA_INFO"
	.align	4


	//----- nvinfo : EIATTR_REGCOUNT
	.align		4
        /*0000*/ 	.byte	0x04, 0x2f
        /*0002*/ 	.short	(.L_1 - .L_0)
	.align		4
.L_0:
        /*0004*/ 	.word	index@(triton_red_fused__unsafe_index_add_convolution_native_group_norm_26)
        /*0008*/ 	.word	0x0000005c


	//----- nvinfo : EIATTR_MIN_STACK_SIZE
	.align		4
.L_1:
        /*000c*/ 	.byte	0x04, 0x12
        /*000e*/ 	.short	(.L_3 - .L_2)
	.align		4
.L_2:
        /*0010*/ 	.word	index@(triton_red_fused__unsafe_index_add_convolution_native_group_norm_26)
        /*0014*/ 	.word	0x00000000


	//----- nvinfo : EIATTR_FRAME_SIZE
	.align		4
.L_3:
        /*0018*/ 	.byte	0x04, 0x11
        /*001a*/ 	.short	(.L_5 - .L_4)
	.align		4
.L_4:
        /*001c*/ 	.word	index@(triton_red_fused__unsafe_index_add_convolution_native_group_norm_26)
        /*0020*/ 	.word	0x00000000


	//----- nvinfo : EIATTR_MIN_STACK_SIZE
	.align		4
.L_5:
        /*0024*/ 	.byte	0x04, 0x12
        /*0026*/ 	.short	(.L_7 - .L_6)
	.align		4
.L_6:
        /*0028*/ 	.word	index@(triton_red_fused__unsafe_index_add_convolution_native_group_norm_26)
        /*002c*/ 	.word	0x00000000
.L_7:


//--------------------- .nv.info.triton_red_fused__unsafe_index_add_convolution_native_group_norm_26 --------------------------
	.section	.nv.info.triton_red_fused__unsafe_index_add_convolution_native_group_norm_26,"",@"SHT_CUDA_INFO"
	.sectionflags	@""
	.align	4


	//----- nvinfo : EIATTR_CUDA_API_VERSION
	.align		4
        /*0000*/ 	.byte	0x04, 0x37
        /*0002*/ 	.short	(.L_9 - .L_8)
.L_8:
        /*0004*/ 	.word	0x0000007c


	//----- nvinfo : EIATTR_KPARAM_INFO
	.align		4
.L_9:
        /*0008*/ 	.byte	0x04, 0x17
        /*000a*/ 	.short	(.L_11 - .L_10)
.L_10:
        /*000c*/ 	.word	0x00000000
        /*0010*/ 	.short	0x0009
        /*0012*/ 	.short	0x0044
        /*0014*/ 	.byte	0x00, 0xf0, 0x11, 0x00


	//----- nvinfo : EIATTR_KPARAM_INFO
	.align		4
.L_11:
        /*0018*/ 	.byte	0x04, 0x17
        /*001a*/ 	.short	(.L_13 - .L_12)
.L_12:
        /*001c*/ 	.word	0x00000000
        /*0020*/ 	.short	0x0008
        /*0022*/ 	.short	0x0040
        /*0024*/ 	.byte	0x00, 0xf0, 0x11, 0x00


	//----- nvinfo : EIATTR_KPARAM_INFO
	.align		4
.L_13:
        /*0028*/ 	.byte	0x04, 0x17
        /*002a*/ 	.short	(.L_15 - .L_14)
.L_14:
        /*002c*/ 	.word	0x00000000
        /*0030*/ 	.short	0x0007
        /*0032*/ 	.short	0x0038
        /*0034*/ 	.byte	0x00, 0xf4, 0x21, 0x00


	//----- nvinfo : EIATTR_KPARAM_INFO
	.align		4
.L_15:
        /*0038*/ 	.byte	0x04, 0x17
        /*003a*/ 	.short	(.L_17 - .L_16)
.L_16:
        /*003c*/ 	.word	0x00000000
        /*0040*/ 	.short	0x0006
        /*0042*/ 	.short	0x0030
        /*0044*/ 	.byte	0x00, 0xf4, 0x21, 0x00


	//----- nvinfo : EIATTR_KPARAM_INFO
	.align		4
.L_17:
        /*0048*/ 	.byte	0x04, 0x17
        /*004a*/ 	.short	(.L_19 - .L_18)
.L_18:
        /*004c*/ 	.word	0x00000000
        /*0050*/ 	.short	0x0005
        /*0052*/ 	.short	0x0028
        /*0054*/ 	.byte	0x00, 0xf4, 0x21, 0x00


	//----- nvinfo : EIATTR_KPARAM_INFO
	.align		4
.L_19:
        /*0058*/ 	.byte	0x04, 0x17
        /*005a*/ 	.short	(.L_21 - .L_20)
.L_20:
        /*005c*/ 	.word	0x00000000
        /*0060*/ 	.short	0x0004
        /*0062*/ 	.short	0x0020
        /*0064*/ 	.byte	0x00, 0xf4, 0x21, 0x00


	//----- nvinfo : EIATTR_KPARAM_INFO
	.align		4
.L_21:
        /*0068*/ 	.byte	0x04, 0x17
        /*006a*/ 	.short	(.L_23 - .L_22)
.L_22:
        /*006c*/ 	.word	0x00000000
        /*0070*/ 	.short	0x0003
        /*0072*/ 	.short	0x0018
        /*0074*/ 	.byte	0x00, 0xf4, 0x21, 0x00


	//----- nvinfo : EIATTR_KPARAM_INFO
	.align		4
.L_23:
        /*0078*/ 	.byte	0x04, 0x17
        /*007a*/ 	.short	(.L_25 - .L_24)
.L_24:
        /*007c*/ 	.word	0x00000000
        /*0080*/ 	.short	0x0002
        /*0082*/ 	.short	0x0010
        /*0084*/ 	.byte	0x00, 0xf4, 0x21, 0x00


	//----- nvinfo : EIATTR_KPARAM_INFO
	.align		4
.L_25:
        /*0088*/ 	.byte	0x04, 0x17
        /*008a*/ 	.short	(.L_27 - .L_26)
.L_26:
        /*008c*/ 	.word	0x00000000
        /*0090*/ 	.short	0x0001
        /*0092*/ 	.short	0x0008
        /*0094*/ 	.byte	0x00, 0xf4, 0x21, 0x00


	//----- nvinfo : EIATTR_KPARAM_INFO
	.align		4
.L_27:
        /*0098*/ 	.byte	0x04, 0x17
        /*009a*/ 	.short	(.L_29 - .L_28)
.L_28:
        /*009c*/ 	.word	0x00000000
        /*00a0*/ 	.short	0x0000
        /*00a2*/ 	.short	0x0000
        /*00a4*/ 	.byte	0x00, 0xf4, 0x21, 0x00


	//----- nvinfo : EIATTR_SPARSE_MMA_MASK
	.align		4
.L_29:
        /*00a8*/ 	.byte	0x03, 0x50
        /*00aa*/ 	.short	0x0000


	//----- nvinfo : EIATTR_MAXREG_COUNT
	.align		4
        /*00ac*/ 	.byte	0x03, 0x1b
        /*00ae*/ 	.short	0x0080


	//----- nvinfo : EIATTR_COOP_GROUP_MASK_REGIDS
	.align		4
        /*00b0*/ 	.byte	0x04, 0x29
        /*00b2*/ 	.short	(.L_31 - .L_30)


	//   ....[0]....
.L_30:
        /*00b4*/ 	.word	0xffffffff


	//   ....[1]....
        /*00b8*/ 	.word	0xffffffff


	//   ....[2]....
        /*00bc*/ 	.word	0xffffffff


	//   ....[3]....
        /*00c0*/ 	.word	0xffffffff


	//   ....[4]....
        /*00c4*/ 	.word	0xffffffff


	//   ....[5]....
        /*00c8*/ 	.word	0xffffffff


	//   ....[6]....
        /*00cc*/ 	.word	0xffffffff


	//   ....[7]....
        /*00d0*/ 	.word	0xffffffff


	//   ....[8]....
        /*00d4*/ 	.word	0xffffffff


	//   ....[9]....
        /*00d8*/ 	.word	0xffffffff


	//   ....[10]....
        /*00dc*/ 	.word	0xffffffff


	//   ....[11]....
        /*00e0*/ 	.word	0xffffffff


	//   ....[12]....
        /*00e4*/ 	.word	0xffffffff


	//   ....[13]....
        /*00e8*/ 	.word	0xffffffff


	//   ....[14]....
        /*00ec*/ 	.word	0xffffffff


	//   ....[15]....
        /*00f0*/ 	.word	0xffffffff


	//   ....[16]....
        /*00f4*/ 	.word	0xffffffff


	//   ....[17]....
        /*00f8*/ 	.word	0xffffffff


	//   ....[18]....
        /*00fc*/ 	.word	0xffffffff


	//   ....[19]....
        /*0100*/ 	.word	0xffffffff


	//   ....[20]....
        /*0104*/ 	.word	0xffffffff


	//   ....[21]....
        /*0108*/ 	.word	0xffffffff


	//----- nvinfo : EIATTR_COOP_GROUP_INSTR_OFFSETS
	.align		4
.L_31:
        /*010c*/ 	.byte	0x04, 0x28
        /*010e*/ 	.short	(.L_33 - .L_32)


	//   ....[0]....
.L_32:
        /*0110*/ 	.word	0x00001970


	//   ....[1]....
        /*0114*/ 	.word	0x000019f0


	//   ....[2]....
        /*0118*/ 	.word	0x00001b10


	//   ....[3]....
        /*011c*/ 	.word	0x00001b60


	//   ....[4]....
        /*0120*/ 	.word	0x00001c30


	//   ....[5]....
        /*0124*/ 	.word	0x00001c80


	//   ....[6]....
        /*0128*/ 	.word	0x00001d90


	//   ....[7]....
        /*012c*/ 	.word	0x00001df0


	//   ....[8]....
        /*0130*/ 	.word	0x00001eb0


	//   ....[9]....
        /*0134*/ 	.word	0x00001f10


	//   ....[10]....
        /*0138*/ 	.word	0x00002040


	//   ....[11]....
        /*013c*/ 	.word	0x00002050


	//   ....[12]....
        /*0140*/ 	.word	0x00002090


	//   ....[13]....
        /*0144*/ 	.word	0x000020d0


	//   ....[14]....
        /*0148*/ 	.word	0x00002190


	//   ....[15]....
        /*014c*/ 	.word	0x00002240


	//   ....[16]....
        /*0150*/ 	.word	0x00002260


	//   ....[17]....
        /*0154*/ 	.word	0x000022b0


	//   ....[18]....
        /*0158*/ 	.word	0x00002360


	//   ....[19]....
        /*015c*/ 	.word	0x000023c0


	//   ....[20]....
        /*0160*/ 	.word	0x00002480


	//   ....[21]....
        /*0164*/ 	.word	0x000024e0


	//----- nvinfo : EIATTR_EXIT_INSTR_OFFSETS
	.align		4
.L_33:
        /*0168*/ 	.byte	0x04, 0x1c
        /*016a*/ 	.short	(.L_35 - .L_34)


	//   ....[0]....
.L_34:
        /*016c*/ 	.word	0x00002680


	//   ....[1]....
        /*0170*/ 	.word	0x000026d0


	//----- nvinfo : EIATTR_REQNTID
	.align		4
.L_35:
        /*0174*/ 	.byte	0x04, 0x10
        /*0176*/ 	.short	(.L_37 - .L_36)
.L_36:
        /*0178*/ 	.word	0x00000200
        /*017c*/ 	.word	0x00000001
        /*0180*/ 	.word	0x00000001


	//----- nvinfo : EIATTR_CBANK_PARAM_SIZE
	.align		4
.L_37:
        /*0184*/ 	.byte	0x03, 0x19
        /*0186*/ 	.short	0x0048


	//----- nvinfo : EIATTR_PARAM_CBANK
	.align		4
        /*0188*/ 	.byte	0x04, 0x0a
        /*018a*/ 	.short	(.L_39 - .L_38)
	.align		4
.L_38:
        /*018c*/ 	.word	index@(.nv.constant0.triton_red_fused__unsafe_index_add_convolution_native_group_norm_26)
        /*0190*/ 	.short	0x0210
        /*0192*/ 	.short	0x0048


	//----- nvinfo : EIATTR_SW_WAR
	.align		4
.L_39:
        /*0194*/ 	.byte	0x04, 0x36
        /*0196*/ 	.short	(.L_41 - .L_40)
.L_40:
        /*0198*/ 	.word	0x00000008
.L_41:


//--------------------- .nv.callgraph             --------------------------
	.section	.nv.callgraph,"",@"SHT_CUDA_CALLGRAPH"
	.align	4
	.sectionentsize	8
	.align		4
        /*0000*/ 	.word	0x00000000
	.align		4
        /*0004*/ 	.word	0xffffffff
	.align		4
        /*0008*/ 	.word	0x00000000
	.align		4
        /*000c*/ 	.word	0xfffffffe
	.align		4
        /*0010*/ 	.word	0x00000000
	.align		4
        /*0014*/ 	.word	0xfffffffd
	.align		4
        /*0018*/ 	.word	0x00000000
	.align		4
        /*001c*/ 	.word	0xfffffffc


//--------------------- .text.triton_red_fused__unsafe_index_add_convolution_native_group_norm_26 --------------------------
	.section	.text.triton_red_fused__unsafe_index_add_convolution_native_group_norm_26,"ax",@progbits
	.sectionflags	@"SHF_BARRIERS=1"
	.align	128
        .global         triton_red_fused__unsafe_index_add_convolution_native_group_norm_26
        .type           triton_red_fused__unsafe_index_add_convolution_native_group_norm_26,@function
        .size           triton_red_fused__unsafe_index_add_convolution_native_group_norm_26,(.L_x_3 - triton_red_fused__unsafe_index_add_convolution_native_group_norm_26)
        .other          triton_red_fused__unsafe_index_add_convolution_native_group_norm_26,@"STO_CUDA_ENTRY STV_DEFAULT"
triton_red_fused__unsafe_index_add_convolution_native_group_norm_26:
.text.triton_red_fused__unsafe_index_add_convolution_native_group_norm_26:
[----:B------:R-:W0:Y:S01]  /*0000*/  LDC R1, c[0x0][0x28] ;  /* 0x00000a00ff017b82 */ /* 0x000e220000000800 */
[----:B------:R-:W1:Y:S07]  /*0010*/  S2R R4, SR_TID.X ;  /* 0x0000000000047919 */ /* 0x000e6e0000002100 */
[----:B------:R-:W2:Y:S01]  /*0020*/  LDC.64 R30, c[0x0][0x210] ;  /* 0x00008400ff1e7b82 */ /* 0x000ea20000000a00 */
[----:B------:R-:W-:Y:S01]  /*0030*/  UMOV UR4, 0x400 ;  /* 0x0000040000047882 */ /* 0x000fe20000000000 */
[----:B------:R-:W-:Y:S01]  /*0040*/  CS2R R36, SRZ ;  /* 0x0000000000247805 */ /* 0x000fe2000001ff00 */
[----:B------:R-:W3:Y:S01]  /*0050*/  S2R R0, SR_CTAID.X ;  /* 0x0000000000007919 */ /* 0x000ee20000002500 */
[----:B------:R-:W-:-:S02]  /*0060*/  CS2R R38, SRZ ;  /* 0x0000000000267805 */ /* 0x000fc4000001ff00 */
[----:B------:R-:W-:Y:S02]  /*0070*/  CS2R R40, SRZ ;  /* 0x0000000000287805 */ /* 0x000fe4000001ff00 */
[----:B------:R-:W-:Y:S02]  /*0080*/  CS2R R42, SRZ ;  /* 0x00000000002a7805 */ /* 0x000fe4000001ff00 */
[----:B------:R-:W-:Y:S01]  /*0090*/  CS2R R44, SRZ ;  /* 0x00000000002c7805 */ /* 0x000fe2000001ff00 */
[----:B------:R-:W4:Y:S01]  /*00a0*/  S2UR UR5, SR_CgaCtaId ;  /* 0x00000000000579c3 */ /* 0x000f220000008800 */
[----:B------:R-:W-:Y:S02]  /*00b0*/  CS2R R46, SRZ ;  /* 0x00000000002e7805 */ /* 0x000fe4000001ff00 */
[----:B------:R-:W-:Y:S01]  /*00c0*/  CS2R R48, SRZ ;  /* 0x0000000000307805 */ /* 0x000fe2000001ff00 */
[----:B------:R-:W-:Y:S01]  /*00d0*/  ULDC.64 UR8, c[0x0][0x208] ;  /* 0x0000820000087ab9 */ /* 0x000fe20000000a00 */
[----:B------:R-:W-:-:S03]  /*00e0*/  ULDC.64 UR10, c[0x0][0x218] ;  /* 0x00008600000a7ab9 */ /* 0x000fc60000000a00 */
[----:B------:R-:W5:Y:S08]  /*00f0*/  LDC.64 R32, c[0x0][0x230] ;  /* 0x00008c00ff207b82 */ /* 0x000f700000000a00 */
[----:B------:R-:W5:Y:S01]  /*0100*/  LDC.64 R34, c[0x0][0x228] ;  /* 0x00008a00ff227b82 */ /* 0x000f620000000a00 */
[C---:B-1----:R-:W-:Y:S01]  /*0110*/  IMAD.SHL.U32 R2, R4.reuse, 0x4, RZ ;  /* 0x0000000404027824 */ /* 0x042fe200078e00ff */
[----:B------:R-:W-:Y:S01]  /*0120*/  SHF.R.U32.HI R3, RZ, 0x4, R4 ;  /* 0x00000004ff037819 */ /* 0x000fe20000011604 */
[----:B----4-:R-:W-:Y:S01]  /*0130*/  UPRMT UR4, UR5, 0x654, UR4 ;  /* 0x0000065405047896 */ /* 0x010fe20008000004 */
[----:B------:R-:W-:Y:S01]  /*0140*/  LOP3.LUT R53, R4, 0x1ff, RZ, 0xc0, !PT ;  /* 0x000001ff04357812 */ /* 0x000fe200078ec0ff */
[----:B---3--:R-:W-:Y:S01]  /*0150*/  IMAD.SHL.U32 R55, R0, 0x400, RZ ;  /* 0x0000040000377824 */ /* 0x008fe200078e00ff */
[----:B------:R-:W-:-:S02]  /*0160*/  LOP3.LUT R67, R2, 0x7fc, RZ, 0xc0, !PT ;  /* 0x000007fc02437812 */ /* 0x000fc400078ec0ff */
[----:B------:R-:W-:Y:S02]  /*0170*/  LOP3.LUT R29, R2, 0xc, RZ, 0xc0, !PT ;  /* 0x0000000c021d7812 */ /* 0x000fe400078ec0ff */
[----:B------:R-:W-:Y:S01]  /*0180*/  LOP3.LUT R69, R67, 0x2, RZ, 0xfc, !PT ;  /* 0x0000000243457812 */ /* 0x000fe200078efcff */
[----:B------:R-:W-:Y:S01]  /*0190*/  IMAD R7, R0, 0x2000, R67 ;  /* 0x0000200000077824 */ /* 0x000fe200078e0243 */
[----:B------:R-:W-:Y:S01]  /*01a0*/  SGXT.U32 R3, R3, 0x4 ;  /* 0x000000040303781a */ /* 0x000fe20000000000 */
[--C-:B--2---:R-:W-:Y:S01]  /*01b0*/  IMAD.WIDE.U32 R28, R29, 0x8, R30.reuse ;  /* 0x000000081d1c7825 */ /* 0x104fe200078e001e */
[----:B------:R-:W-:Y:S02]  /*01c0*/  LOP3.LUT R5, R69, 0xe, RZ, 0xc0, !PT ;  /* 0x0000000e45057812 */ /* 0x000fe400078ec0ff */
[----:B------:R-:W-:Y:S01]  /*01d0*/  LOP3.LUT R58, R53, 0x200, RZ, 0xfc, !PT ;  /* 0x00000200353a7812 */ /* 0x000fe200078efcff */
[----:B------:R-:W-:Y:S01]  /*01e0*/  IMAD.WIDE.U32 R2, R3, 0x8, R30 ;  /* 0x0000000803027825 */ /* 0x000fe200078e001e */
[----:B------:R-:W-:-:S02]  /*01f0*/  LOP3.LUT R61, R53, 0x400, RZ, 0xfc, !PT ;  /* 0x00000400353d7812 */ /* 0x000fc400078efcff */
[----:B------:R-:W-:Y:S01]  /*0200*/  LOP3.LUT R64, R53, 0x600, RZ, 0xfc, !PT ;  /* 0x0000060035407812 */ /* 0x000fe200078efcff */
[----:B------:R-:W-:Y:S01]  /*0210*/  IMAD.WIDE.U32 R30, R5, 0x8, R30 ;  /* 0x00000008051e7825 */ /* 0x000fe200078e001e */
[----:B------:R-:W-:Y:S02]  /*0220*/  SHF.R.S32.HI R5, RZ, 0x1f, R0 ;  /* 0x0000001fff057819 */ /* 0x000fe40000011400 */
[----:B------:R-:W-:Y:S01]  /*0230*/  SHF.R.S32.HI R54, RZ, 0x1f, R55 ;  /* 0x0000001fff367819 */ /* 0x000fe20000011437 */
[----:B-----5:R-:W-:Y:S01]  /*0240*/  IMAD.WIDE R32, R7, 0x4, R32 ;  /* 0x0000000407207825 */ /* 0x020fe200078e0220 */
[----:B------:R-:W-:Y:S02]  /*0250*/  LEA.HI R5, R5, R0, RZ, 0x6 ;  /* 0x0000000005057211 */ /* 0x000fe400078f30ff */
[----:B------:R-:W-:Y:S01]  /*0260*/  SHF.R.U32.HI R4, RZ, 0x8, R4 ;  /* 0x00000008ff047819 */ /* 0x000fe20000011604 */
[----:B0-----:R-:W-:Y:S01]  /*0270*/  IMAD.WIDE R34, R7, 0x4, R34 ;  /* 0x0000000407227825 */ /* 0x001fe200078e0222 */
[----:B------:R-:W-:-:S02]  /*0280*/  LOP3.LUT R5, R5, 0x7fffffc0, RZ, 0xc0, !PT ;  /* 0x7fffffc005057812 */ /* 0x000fc400078ec0ff */
[C---:B------:R-:W-:Y:S01]  /*0290*/  SHF.L.U64.HI R54, R55.reuse, 0x2, R54 ;  /* 0x0000000237367819 */ /* 0x040fe20000010236 */
[----:B------:R-:W-:Y:S01]  /*02a0*/  IMAD.SHL.U32 R55, R55, 0x4, RZ ;  /* 0x0000000437377824 */ /* 0x000fe200078e00ff */
[----:B------:R-:W-:Y:S01]  /*02b0*/  LEA R56, R58, UR4, 0x3 ;  /* 0x000000043a387c11 */ /* 0x000fe2000f8e18ff */
[----:B------:R-:W-:Y:S01]  /*02c0*/  IMAD.IADD R5, R0, 0x1, -R5 ;  /* 0x0000000100057824 */ /* 0x000fe200078e0a05 */
[----:B------:R-:W-:Y:S02]  /*02d0*/  LEA R57, R58, UR4, 0x4 ;  /* 0x000000043a397c11 */ /* 0x000fe4000f8e20ff */
[----:B------:R-:W-:Y:S01]  /*02e0*/  LEA R59, R61, UR4, 0x3 ;  /* 0x000000043d3b7c11 */ /* 0x000fe2000f8e18ff */
[----:B------:R-:W-:Y:S01]  /*02f0*/  IMAD.SHL.U32 R71, R5, 0x2, RZ ;  /* 0x0000000205477824 */ /* 0x000fe200078e00ff */
[----:B------:R-:W-:Y:S02]  /*0300*/  LEA R60, R61, UR4, 0x4 ;  /* 0x000000043d3c7c11 */ /* 0x000fe4000f8e20ff */
[----:B------:R-:W-:-:S02]  /*0310*/  LEA R62, R64, UR4, 0x3 ;  /* 0x00000004403e7c11 */ /* 0x000fc4000f8e18ff */
[----:B------:R-:W-:Y:S02]  /*0320*/  LEA R63, R64, UR4, 0x4 ;  /* 0x00000004403f7c11 */ /* 0x000fe4000f8e20ff */
[----:B------:R-:W-:Y:S02]  /*0330*/  ISETP.GE.AND P0, PT, R0, 0x100, PT ;  /* 0x000001000000780c */ /* 0x000fe40003f06270 */
[----:B------:R-:W-:Y:S02]  /*0340*/  SGXT.U32 R50, R4, 0x1 ;  /* 0x000000010432781a */ /* 0x000fe40000000000 */
[----:B------:R-:W-:Y:S02]  /*0350*/  SHF.R.U32.HI R58, RZ, 0x8, R58 ;  /* 0x00000008ff3a7819 */ /* 0x000fe4000001163a */
[----:B------:R-:W-:Y:S02]  /*0360*/  SHF.R.U32.HI R61, RZ, 0x8, R61 ;  /* 0x00000008ff3d7819 */ /* 0x000fe4000001163d */
[----:B------:R-:W-:-:S02]  /*0370*/  SHF.R.U32.HI R64, RZ, 0x8, R64 ;  /* 0x00000008ff407819 */ /* 0x000fc40000011640 */
[C---:B------:R-:W-:Y:S02]  /*0380*/  LEA R51, R53.reuse, UR4, 0x3 ;  /* 0x0000000435337c11 */ /* 0x040fe4000f8e18ff */
[----:B------:R-:W-:Y:S02]  /*0390*/  LEA R52, R53, UR4, 0x4 ;  /* 0x0000000435347c11 */ /* 0x000fe4000f8e20ff */
[C---:B------:R-:W-:Y:S02]  /*03a0*/  LEA R65, R67.reuse, UR4, 0x3 ;  /* 0x0000000443417c11 */ /* 0x040fe4000f8e18ff */
[----:B------:R-:W-:Y:S02]  /*03b0*/  LEA R66, R67, UR4, 0x4 ;  /* 0x0000000443427c11 */ /* 0x000fe4000f8e20ff */
[----:B------:R-:W-:Y:S02]  /*03c0*/  LEA R68, R69, UR4, 0x3 ;  /* 0x0000000445447c11 */ /* 0x000fe4000f8e18ff */
[----:B------:R-:W-:-:S02]  /*03d0*/  LEA R53, R53, UR4, 0x2 ;  /* 0x0000000435357c11 */ /* 0x000fc4000f8e10ff */
[----:B------:R-:W-:Y:S02]  /*03e0*/  LEA R67, R67, UR4, 0x2 ;  /* 0x0000000443437c11 */ /* 0x000fe4000f8e10ff */
[----:B------:R-:W-:Y:S01]  /*03f0*/  LEA R69, R69, UR4, 0x4 ;  /* 0x0000000445457c11 */ /* 0x000fe2000f8e20ff */
[----:B------:R-:W-:-:S06]  /*0400*/  UMOV UR4, URZ ;  /* 0x0000003f00047c82 */ /* 0x000fcc0008000000 */
.L_x_1:
[----:B------:R-:W0:Y:S01]  /*0410*/  LDC.64 R24, c[0x0][0x210] ;  /* 0x00008400ff187b82 */ /* 0x000e220000000a00 */
[----:B------:R-:W-:Y:S02]  /*0420*/  LOP3.LUT R17, R50, 0x9, RZ, 0xc0, !PT ;  /* 0x0000000932117812 */ /* 0x000fe400078ec0ff */
[----:B------:R-:W-:Y:S02]  /*0430*/  CS2R R12, SRZ ;  /* 0x00000000000c7805 */ /* 0x000fe4000001ff00 */
[----:B------:R-:W-:Y:S02]  /*0440*/  CS2R R14, SRZ ;  /* 0x00000000000e7805 */ /* 0x000fe4000001ff00 */
[----:B------:R-:W-:Y:S01]  /*0450*/  LOP3.LUT R21, R61, 0xd, RZ, 0xc0, !PT ;  /* 0x0000000d3d157812 */ /* 0x000fe200078ec0ff */
[----:B------:R-:W2:Y:S01]  /*0460*/  LDG.E.EL.64 R22, desc[UR8][R2.64] ;  /* 0x0000000802167981 */ /* 0x000ea2000c2e1b00 */
[----:B------:R-:W-:Y:S02]  /*0470*/  LOP3.LUT R19, R58, 0xb, RZ, 0xc0, !PT ;  /* 0x0000000b3a137812 */ /* 0x000fe400078ec0ff */
[----:B------:R-:W-:Y:S01]  /*0480*/  LOP3.LUT R5, R64, 0xf, RZ, 0xc0, !PT ;  /* 0x0000000f40057812 */ /* 0x000fe200078ec0ff */
[----:B------:R-:W3:Y:S01]  /*0490*/  @!P0 LDG.E.EF.128 R12, desc[UR8][R34.64] ;  /* 0x00000008220c8981 */ /* 0x000ee2000c0e1d00 */
[----:B------:R-:W1:Y:S03]  /*04a0*/  LDC.64 R26, c[0x0][0x220] ;  /* 0x00008800ff1a7b82 */ /* 0x000e660000000a00 */
[----:B------:R-:W4:Y:S01]  /*04b0*/  LDG.E.EL.128 R8, desc[UR8][R30.64] ;  /* 0x000000081e087981 */ /* 0x000f22000c2e1d00 */
[----:B0-----:R-:W-:-:S06]  /*04c0*/  IMAD.WIDE.U32 R16, R17, 0x8, R24 ;  /* 0x0000000811107825 */ /* 0x001fcc00078e0018 */
[----:B------:R-:W5:Y:S01]  /*04d0*/  LDG.E.EL.64 R16, desc[UR8][R16.64] ;  /* 0x0000000810107981 */ /* 0x000f62000c2e1b00 */
[----:B------:R-:W-:-:S06]  /*04e0*/  IMAD.WIDE.U32 R20, R21, 0x8, R24 ;  /* 0x0000000815147825 */ /* 0x000fcc00078e0018 */
[----:B------:R-:W2:Y:S01]  /*04f0*/  LDG.E.EL.64 R20, desc[UR8][R20.64] ;  /* 0x0000000814147981 */ /* 0x000ea2000c2e1b00 */
[----:B------:R-:W-:-:S04]  /*0500*/  IMAD.WIDE.U32 R18, R19, 0x8, R24 ;  /* 0x0000000813127825 */ /* 0x000fc800078e0018 */
[----:B------:R-:W-:Y:S02]  /*0510*/  IMAD.WIDE.U32 R24, R5, 0x8, R24 ;  /* 0x0000000805187825 */ /* 0x000fe400078e0018 */
[----:B------:R-:W2:Y:S04]  /*0520*/  LDG.E.EL.64 R18, desc[UR8][R18.64] ;  /* 0x0000000812127981 */ /* 0x000ea8000c2e1b00 */
[----:B------:R-:W2:Y:S04]  /*0530*/  LDG.E.EL.64 R24, desc[UR8][R24.64] ;  /* 0x0000000818187981 */ /* 0x000ea8000c2e1b00 */
[----:B------:R-:W2:Y:S01]  /*0540*/  LDG.E.EL.128 R4, desc[UR8][R28.64] ;  /* 0x000000081c047981 */ /* 0x000ea2000c2e1d00 */
[----:B------:R-:W-:Y:S01]  /*0550*/  LEA.HI R73, R36, R71, RZ, 0x14 ;  /* 0x0000004724497211 */ /* 0x000fe200078fa0ff */
[----:B------:R-:W-:-:S02]  /*0560*/  IMAD.MOV.U32 R74, RZ, RZ, RZ ;  /* 0x000000ffff4a7224 */ /* 0x000fc400078e00ff */
[----:B------:R-:W-:Y:S02]  /*0570*/  IMAD.MOV.U32 R70, RZ, RZ, RZ ;  /* 0x000000ffff467224 */ /* 0x000fe400078e00ff */
[----:B-1----:R-:W-:Y:S01]  /*0580*/  IMAD.WIDE R26, R73, 0x4, R26 ;  /* 0x00000004491a7825 */ /* 0x002fe200078e021a */
[----:B------:R-:W-:-:S04]  /*0590*/  CS2R R72, SRZ ;  /* 0x0000000000487805 */ /* 0x000fc8000001ff00 */
[----:B------:R-:W4:Y:S04]  /*05a0*/  @!P0 LDG.E.EL R74, desc[UR8][R26.64] ;  /* 0x000000081a4a8981 */ /* 0x000f28000c2e1900 */
[----:B------:R-:W4:Y:S04]  /*05b0*/  @!P0 LDG.E.EL R73, desc[UR8][R26.64] ;  /* 0x000000081a498981 */ /* 0x000f28000c2e1900 */
[----:B------:R-:W4:Y:S04]  /*05c0*/  @!P0 LDG.E.EL R72, desc[UR8][R26.64] ;  /* 0x000000081a488981 */ /* 0x000f28000c2e1900 */
[----:B------:R0:W4:Y:S01]  /*05d0*/  @!P0 LDG.E.EL R70, desc[UR8][R26.64] ;  /* 0x000000081a468981 */ /* 0x000122000c2e1900 */
[----:B------:R-:W-:-:S04]  /*05e0*/  USHF.L.U32 UR5, UR4, 0x2, URZ ;  /* 0x0000000204057899 */ /* 0x000fc8000800063f */
[----:B------:R-:W-:Y:S01]  /*05f0*/  ULOP3.LUT UR5, UR5, 0x800, URZ, 0xc0, !UPT ;  /* 0x0000080005057892 */ /* 0x000fe2000f8ec03f */
[----:B------:R-:W-:Y:S01]  /*0600*/  BAR.SYNC.DEFER_BLOCKING 0x0 ;  /* 0x0000000000007b1d */ /* 0x000fe20000010000 */
[----:B---3--:R-:W-:-:S05]  /*0610*/  SEL R12, R12, RZ, !P0 ;  /* 0x000000ff0c0c7207 */ /* 0x008fca0004000000 */
[----:B------:R-:W-:Y:S01]  /*0620*/  STS [R65], R12 ;  /* 0x0000000c41007388 */ /* 0x000fe20000000800 */
[----:B-----5:R-:W-:-:S04]  /*0630*/  SHF.R.U32.HI R75, RZ, 0x1c, R17 ;  /* 0x0000001cff4b7819 */ /* 0x020fc80000011611 */
[----:B------:R-:W-:-:S04]  /*0640*/  LOP3.LUT R75, R75, 0x8, RZ, 0xc0, !PT ;  /* 0x000000084b4b7812 */ /* 0x000fc800078ec0ff */
[----:B------:R-:W-:Y:S02]  /*0650*/  IADD3 R76, P1, R16, R75, RZ ;  /* 0x0000004b104c7210 */ /* 0x000fe40007f3e0ff */
[----:B------:R-:W-:Y:S02]  /*0660*/  SEL R16, R13, RZ, !P0 ;  /* 0x000000ff0d107207 */ /* 0x000fe40004000000 */
[----:B------:R-:W-:Y:S02]  /*0670*/  SEL R13, R14, RZ, !P0 ;  /* 0x000000ff0e0d7207 */ /* 0x000fe40004000000 */
[----:B------:R-:W-:Y:S01]  /*0680*/  SEL R14, R15, RZ, !P0 ;  /* 0x000000ff0f0e7207 */ /* 0x000fe20004000000 */
[----:B------:R-:W-:Y:S04]  /*0690*/  STS [R65+0x8], R16 ;  /* 0x0000081041007388 */ /* 0x000fe80000000800 */
[----:B------:R-:W-:Y:S04]  /*06a0*/  STS [R68], R13 ;  /* 0x0000000d44007388 */ /* 0x000fe80000000800 */
[----:B------:R-:W-:Y:S01]  /*06b0*/  STS [R65+0x18], R14 ;  /* 0x0000180e41007388 */ /* 0x000fe20000000800 */
[----:B------:R-:W-:Y:S01]  /*06c0*/  BAR.SYNC.DEFER_BLOCKING 0x0 ;  /* 0x0000000000007b1d */ /* 0x000fe20000010000 */
[----:B--2---:R-:W-:-:S04]  /*06d0*/  SHF.R.U32.HI R75, RZ, 0x1c, R21 ;  /* 0x0000001cff4b7819 */ /* 0x004fc80000011615 */
[----:B0-----:R-:W-:Y:S01]  /*06e0*/  LOP3.LUT R27, R75, 0x8, RZ, 0xc0, !PT ;  /* 0x000000084b1b7812 */ /* 0x001fe200078ec0ff */
[----:B------:R-:W-:-:S03]  /*06f0*/  IMAD.X R77, RZ, RZ, R17, P1 ;  /* 0x000000ffff4d7224 */ /* 0x000fc600008e0611 */
[----:B------:R-:W-:Y:S01]  /*0700*/  IADD3 R26, P2, R20, R27, RZ ;  /* 0x0000001b141a7210 */ /* 0x000fe20007f5e0ff */
[----:B------:R-:W-:Y:S01]  /*0710*/  IMAD.SHL.U32 R20, R76, 0x40, RZ ;  /* 0x000000404c147824 */ /* 0x000fe200078e00ff */
[----:B------:R-:W-:-:S03]  /*0720*/  SHF.R.U32.HI R15, RZ, 0x1c, R23 ;  /* 0x0000001cff0f7819 */ /* 0x000fc60000011617 */
[----:B------:R-:W-:Y:S01]  /*0730*/  IMAD.X R83, RZ, RZ, R21, P2 ;  /* 0x000000ffff537224 */ /* 0x000fe200010e0615 */
[----:B------:R-:W-:Y:S02]  /*0740*/  SHF.L.U64.HI R21, R76, 0x6, R77 ;  /* 0x000000064c157819 */ /* 0x000fe4000001024d */
[----:B------:R-:W-:Y:S01]  /*0750*/  LOP3.LUT R15, R15, 0x8, RZ, 0xc0, !PT ;  /* 0x000000080f0f7812 */ /* 0x000fe200078ec0ff */
[----:B------:R-:W-:Y:S04]  /*0760*/  LDS R78, [R51] ;  /* 0x00000000334e7984 */ /* 0x000fe80000000800 */
[----:B------:R-:W-:Y:S04]  /*0770*/  LDS R77, [R56] ;  /* 0x00000000384d7984 */ /* 0x000fe80000000800 */
[----:B------:R-:W-:Y:S04]  /*0780*/  LDS R76, [R59] ;  /* 0x000000003b4c7984 */ /* 0x000fe80000000800 */
[----:B------:R-:W-:Y:S01]  /*0790*/  LDS R75, [R62] ;  /* 0x000000003e4b7984 */ /* 0x000fe20000000800 */
[----:B------:R-:W-:-:S05]  /*07a0*/  IADD3 R15, P4, R22, R15, RZ ;  /* 0x0000000f160f7210 */ /* 0x000fca0007f9e0ff */
[----:B------:R-:W-:-:S05]  /*07b0*/  IMAD.X R22, RZ, RZ, R23, P4 ;  /* 0x000000ffff167224 */ /* 0x000fca00020e0617 */
[C---:B------:R-:W-:Y:S01]  /*07c0*/  SHF.L.U64.HI R23, R15.reuse, 0x3, R22 ;  /* 0x000000030f177819 */ /* 0x040fe20000010216 */
[----:B------:R-:W-:Y:S01]  /*07d0*/  IMAD.SHL.U32 R22, R15, 0x8, RZ ;  /* 0x000000080f167824 */ /* 0x000fe200078e00ff */
[----:B------:R-:W-:Y:S01]  /*07e0*/  BAR.SYNC.DEFER_BLOCKING 0x0 ;  /* 0x0000000000007b1d */ /* 0x000fe20000010000 */
[----:B------:R-:W-:Y:S02]  /*07f0*/  SHF.R.U32.HI R79, RZ, 0x1c, R19 ;  /* 0x0000001cff4f7819 */ /* 0x000fe40000011613 */
[----:B------:R-:W-:Y:S02]  /*0800*/  SHF.R.U32.HI R17, RZ, 0x1c, R25 ;  /* 0x0000001cff117819 */ /* 0x000fe40000011619 */
[----:B------:R-:W-:Y:S01]  /*0810*/  LOP3.LUT R79, R79, 0x8, RZ, 0xc0, !PT ;  /* 0x000000084f4f7812 */ /* 0x000fe200078ec0ff */
[----:B------:R-:W-:Y:S04]  /*0820*/  STS.64 [R51], R22 ;  /* 0x0000001633007388 */ /* 0x000fe80000000a00 */
[----:B------:R-:W-:Y:S04]  /*0830*/  STS.64 [R51+0x1000], R22 ;  /* 0x0010001633007388 */ /* 0x000fe80000000a00 */
[----:B------:R-:W-:Y:S04]  /*0840*/  STS.64 [R51+0x2000], R22 ;  /* 0x0020001633007388 */ /* 0x000fe80000000a00 */
[----:B------:R-:W-:Y:S01]  /*0850*/  STS.64 [R51+0x3000], R22 ;  /* 0x0030001633007388 */ /* 0x000fe20000000a00 */
[----:B------:R-:W-:Y:S01]  /*0860*/  BAR.SYNC.DEFER_BLOCKING 0x0 ;  /* 0x0000000000007b1d */ /* 0x000fe20000010000 */
[----:B------:R-:W-:-:S02]  /*0870*/  LOP3.LUT R17, R17, 0x8, RZ, 0xc0, !PT ;  /* 0x0000000811117812 */ /* 0x000fc400078ec0ff */
[----:B------:R-:W-:Y:S02]  /*0880*/  IADD3 R79, P1, R18, R79, RZ ;  /* 0x0000004f124f7210 */ /* 0x000fe40007f3e0ff */
[----:B------:R-:W-:-:S03]  /*0890*/  IADD3 R24, P3, R24, R17, RZ ;  /* 0x0000001118187210 */ /* 0x000fc60007f7e0ff */
[----:B------:R-:W-:Y:S01]  /*08a0*/  IMAD.X R80, RZ, RZ, R19, P1 ;  /* 0x000000ffff507224 */ /* 0x000fe200008e0613 */
[----:B------:R-:W0:Y:S04]  /*08b0*/  LDS.128 R12, [R65] ;  /* 0x00000000410c7984 */ /* 0x000e280000000c00 */
[----:B------:R-:W1:Y:S01]  /*08c0*/  LDS.128 R16, [R65+0x10] ;  /* 0x0000100041107984 */ /* 0x000e620000000c00 */
[----:B------:R-:W-:Y:S01]  /*08d0*/  BAR.SYNC.DEFER_BLOCKING 0x0 ;  /* 0x0000000000007b1d */ /* 0x000fe20000010000 */
[----:B------:R-:W-:Y:S01]  /*08e0*/  IMAD.X R25, RZ, RZ, R25, P3 ;  /* 0x000000ffff197224 */ /* 0x000fe200018e0619 */
[C---:B------:R-:W-:Y:S01]  /*08f0*/  SHF.L.U64.HI R81, R79.reuse, 0x6, R80 ;  /* 0x000000064f517819 */ /* 0x040fe20000010250 */
[----:B------:R-:W-:Y:S01]  /*0900*/  IMAD.SHL.U32 R80, R79, 0x40, RZ ;  /* 0x000000404f507824 */ /* 0x000fe200078e00ff */
[C---:B------:R-:W-:Y:S01]  /*0910*/  SHF.L.U64.HI R83, R26.reuse, 0x6, R83 ;  /* 0x000000061a537819 */ /* 0x040fe20000010253 */
[----:B------:R-:W-:Y:S01]  /*0920*/  IMAD.SHL.U32 R82, R26, 0x40, RZ ;  /* 0x000000401a527824 */ /* 0x000fe200078e00ff */
[C---:B------:R-:W-:Y:S01]  /*0930*/  SHF.L.U64.HI R85, R24.reuse, 0x6, R25 ;  /* 0x0000000618557819 */ /* 0x040fe20000010219 */
[----:B------:R-:W-:Y:S01]  /*0940*/  IMAD.SHL.U32 R84, R24, 0x40, RZ ;  /* 0x0000004018547824 */ /* 0x000fe200078e00ff */
[----:B------:R-:W-:Y:S04]  /*0950*/  STS.64 [R51], R20 ;  /* 0x0000001433007388 */ /* 0x000fe80000000a00 */
[----:B------:R4:W-:Y:S04]  /*0960*/  STS.64 [R51+0x1000], R80 ;  /* 0x0010005033007388 */ /* 0x0009e80000000a00 */
[----:B------:R2:W-:Y:S04]  /*0970*/  STS.64 [R51+0x2000], R82 ;  /* 0x0020005233007388 */ /* 0x0005e80000000a00 */
[----:B------:R3:W-:Y:S01]  /*0980*/  STS.64 [R51+0x3000], R84 ;  /* 0x0030005433007388 */ /* 0x0007e20000000a00 */
[----:B------:R-:W-:Y:S01]  /*0990*/  BAR.SYNC.DEFER_BLOCKING 0x0 ;  /* 0x0000000000007b1d */ /* 0x000fe20000010000 */
[----:B------:R-:W-:-:S02]  /*09a0*/  SHF.R.U32.HI R87, RZ, 0x1a, R5 ;  /* 0x0000001aff577819 */ /* 0x000fc40000011605 */
[----:B------:R-:W-:Y:S02]  /*09b0*/  LEA R86, P2, R6, UR10, 0x2 ;  /* 0x0000000a06567c11 */ /* 0x000fe4000f8410ff */
[----:B------:R-:W-:Y:S01]  /*09c0*/  LEA R88, P1, R4, UR10, 0x2 ;  /* 0x0000000a04587c11 */ /* 0x000fe2000f8210ff */
[----:B------:R-:W5:Y:S04]  /*09d0*/  LDS.128 R20, [R65] ;  /* 0x0000000041147984 */ /* 0x000f680000000c00 */
[----:B------:R-:W1:Y:S01]  /*09e0*/  LDS.128 R24, [R65+0x10] ;  /* 0x0000100041187984 */ /* 0x000e620000000c00 */
[----:B----4-:R-:W-:Y:S02]  /*09f0*/  LEA R80, P3, R8, UR10, 0x2 ;  /* 0x0000000a08507c11 */ /* 0x010fe4000f8610ff */
[----:B------:R-:W-:-:S02]  /*0a00*/  LOP3.LUT R87, R87, 0x20, RZ, 0xc0, !PT ;  /* 0x0000002057577812 */ /* 0x000fc400078ec0ff */
[--C-:B------:R-:W-:Y:S02]  /*0a10*/  LEA.HI.X R81, R6, UR11, R7.reuse, 0x2, P2 ;  /* 0x0000000b06517c11 */ /* 0x100fe400090f1407 */
[----:B------:R-:W-:Y:S02]  /*0a20*/  SHF.R.U32.HI R79, RZ, 0x1a, R7 ;  /* 0x0000001aff4f7819 */ /* 0x000fe40000011607 */
[----:B------:R-:W-:Y:S02]  /*0a30*/  SHF.R.U32.HI R6, RZ, 0x1a, R9 ;  /* 0x0000001aff067819 */ /* 0x000fe40000011609 */
[----:B------:R-:W-:Y:S02]  /*0a40*/  LEA.HI.X R89, R4, UR11, R5, 0x2, P1 ;  /* 0x0000000b04597c11 */ /* 0x000fe400088f1405 */
[----:B------:R-:W-:Y:S02]  /*0a50*/  LEA.HI.X R8, R8, UR11, R9, 0x2, P3 ;  /* 0x0000000b08087c11 */ /* 0x000fe400098f1409 */
[----:B--2---:R-:W-:-:S02]  /*0a60*/  IADD3 R83, P2, R87, R88, RZ ;  /* 0x0000005857537210 */ /* 0x004fc40007f5e0ff */
[----:B------:R-:W-:Y:S02]  /*0a70*/  LEA R4, P3, R10, UR10, 0x2 ;  /* 0x0000000a0a047c11 */ /* 0x000fe4000f8610ff */
[----:B------:R-:W-:Y:S02]  /*0a80*/  LOP3.LUT R79, R79, 0x20, RZ, 0xc0, !PT ;  /* 0x000000204f4f7812 */ /* 0x000fe400078ec0ff */
[----:B------:R-:W-:Y:S02]  /*0a90*/  SHF.R.U32.HI R5, RZ, 0x1a, R11 ;  /* 0x0000001aff057819 */ /* 0x000fe4000001160b */
[----:B------:R-:W-:Y:S01]  /*0aa0*/  LOP3.LUT R9, R6, 0x20, RZ, 0xc0, !PT ;  /* 0x0000002006097812 */ /* 0x000fe200078ec0ff */
[----:B---3--:R-:W-:Y:S01]  /*0ab0*/  IMAD.X R85, RZ, RZ, R89, P2 ;  /* 0x000000ffff557224 */ /* 0x008fe200010e0659 */
[----:B------:R-:W-:Y:S02]  /*0ac0*/  LEA.HI.X R7, R10, UR11, R11, 0x2, P3 ;  /* 0x0000000b0a077c11 */ /* 0x000fe400098f140b */
[----:B------:R-:W-:-:S02]  /*0ad0*/  IADD3 R79, P1, R79, R86, RZ ;  /* 0x000000564f4f7210 */ /* 0x000fc40007f3e0ff */
[----:B------:R-:W-:Y:S02]  /*0ae0*/  LOP3.LUT R5, R5, 0x20, RZ, 0xc0, !PT ;  /* 0x0000002005057812 */ /* 0x000fe400078ec0ff */
[----:B------:R-:W-:Y:S02]  /*0af0*/  IADD3 R9, P3, R9, R80, RZ ;  /* 0x0000005009097210 */ /* 0x000fe40007f7e0ff */
[C---:B0-----:R-:W-:Y:S01]  /*0b00*/  LEA R83, P2, R12.reuse, R83, 0x2 ;  /* 0x000000530c537211 */ /* 0x041fe200078410ff */
[----:B------:R-:W-:Y:S01]  /*0b10*/  IMAD.X R81, RZ, RZ, R81, P1 ;  /* 0x000000ffff517224 */ /* 0x000fe200008e0651 */
[----:B------:R-:W-:Y:S01]  /*0b20*/  BAR.SYNC.DEFER_BLOCKING 0x0 ;  /* 0x0000000000007b1d */ /* 0x000fe20000010000 */
[----:B------:R-:W-:Y:S01]  /*0b30*/  IADD3 R5, P4, R5, R4, RZ ;  /* 0x0000000405057210 */ /* 0x000fe20007f9e0ff */
[----:B------:R-:W-:Y:S01]  /*0b40*/  IMAD.X R11, RZ, RZ, R8, P3 ;  /* 0x000000ffff0b7224 */ /* 0x000fe200018e0608 */
[----:B------:R-:W-:Y:S02]  /*0b50*/  LEA.HI.X R85, R12, R85, R13, 0x2, P2 ;  /* 0x000000550c557211 */ /* 0x000fe400010f140d */
[----:B------:R-:W-:-:S02]  /*0b60*/  LEA R13, P1, R14, R79, 0x2 ;  /* 0x0000004f0e0d7211 */ /* 0x000fc400078210ff */
[----:B-1----:R-:W-:Y:S01]  /*0b70*/  LEA R9, P2, R16, R9, 0x2 ;  /* 0x0000000910097211 */ /* 0x002fe200078410ff */
[----:B------:R-:W-:Y:S01]  /*0b80*/  IMAD.X R7, RZ, RZ, R7, P4 ;  /* 0x000000ffff077224 */ /* 0x000fe200020e0607 */
[----:B------:R-:W-:Y:S02]  /*0b90*/  LEA R5, P3, R18, R5, 0x2 ;  /* 0x0000000512057211 */ /* 0x000fe400078610ff */
[----:B------:R-:W-:Y:S02]  /*0ba0*/  LEA.HI.X R15, R14, R81, R15, 0x2, P1 ;  /* 0x000000510e0f7211 */ /* 0x000fe400008f140f */
[----:B------:R-:W-:Y:S02]  /*0bb0*/  LEA.HI.X R17, R16, R11, R17, 0x2, P2 ;  /* 0x0000000b10117211 */ /* 0x000fe400010f1411 */
[----:B-----5:R-:W-:Y:S02]  /*0bc0*/  LEA R4, P1, R20, R83, 0x2 ;  /* 0x0000005314047211 */ /* 0x020fe400078210ff */
[----:B------:R-:W-:-:S02]  /*0bd0*/  LEA R14, P2, R22, R13, 0x2 ;  /* 0x0000000d160e7211 */ /* 0x000fc400078410ff */
[----:B------:R-:W-:Y:S02]  /*0be0*/  LEA.HI.X R19, R18, R7, R19, 0x2, P3 ;  /* 0x0000000712137211 */ /* 0x000fe400018f1413 */
[----:B------:R-:W-:Y:S02]  /*0bf0*/  LEA R16, P3, R24, R9, 0x2 ;  /* 0x0000000918107211 */ /* 0x000fe400078610ff */
[----:B------:R-:W-:Y:S02]  /*0c00*/  LEA.HI.X R21, R20, R85, R21, 0x2, P1 ;  /* 0x0000005514157211 */ /* 0x000fe400008f1415 */
[----:B------:R-:W-:Y:S02]  /*0c10*/  LEA R18, P4, R26, R5, 0x2 ;  /* 0x000000051a127211 */ /* 0x000fe400078810ff */
[----:B------:R-:W-:Y:S02]  /*0c20*/  LEA.HI.X R23, R22, R15, R23, 0x2, P2 ;  /* 0x0000000f16177211 */ /* 0x000fe400010f1417 */
[----:B------:R-:W-:-:S02]  /*0c30*/  IADD3 R4, P1, P2, R55, UR5, R4 ;  /* 0x0000000537047c10 */ /* 0x000fc4000fa3e004 */
[----:B------:R-:W-:Y:S02]  /*0c40*/  LEA.HI.X R25, R24, R17, R25, 0x2, P3 ;  /* 0x0000001118197211 */ /* 0x000fe400018f1419 */
[----:B------:R-:W-:Y:S02]  /*0c50*/  LEA.HI.X R27, R26, R19, R27, 0x2, P4 ;  /* 0x000000131a1b7211 */ /* 0x000fe400020f141b */
[C---:B------:R-:W-:Y:S02]  /*0c60*/  IADD3 R14, P5, P6, R55.reuse, UR5, R14 ;  /* 0x00000005370e7c10 */ /* 0x040fe4000febe00e */
[C---:B------:R-:W-:Y:S02]  /*0c70*/  IADD3 R16, P3, P4, R55.reuse, UR5, R16 ;  /* 0x0000000537107c10 */ /* 0x040fe4000fc7e010 */
[----:B------:R-:W-:Y:S02]  /*0c80*/  IADD3.X R5, R54, R21, RZ, P1, P2 ;  /* 0x0000001536057210 */ /* 0x000fe40000fe44ff */
[----:B------:R-:W-:-:S02]  /*0c90*/  IADD3 R18, P1, P2, R55, UR5, R18 ;  /* 0x0000000537127c10 */ /* 0x000fc4000fa3e012 */
[C---:B------:R-:W-:Y:S02]  /*0ca0*/  IADD3.X R15, R54.reuse, R23, RZ, P5, P6 ;  /* 0x00000017360f7210 */ /* 0x040fe40002fec4ff */
[C---:B------:R-:W-:Y:S02]  /*0cb0*/  IADD3.X R17, R54.reuse, R25, RZ, P3, P4 ;  /* 0x0000001936117210 */ /* 0x040fe40001fe84ff */
[----:B------:R-:W-:Y:S01]  /*0cc0*/  IADD3.X R19, R54, R27, RZ, P1, P2 ;  /* 0x0000001b36137210 */ /* 0x000fe20000fe44ff */
[----:B------:R0:W-:Y:S04]  /*0cd0*/  STS.64 [R66], R4 ;  /* 0x0000000442007388 */ /* 0x0001e80000000a00 */
[----:B------:R-:W-:Y:S04]  /*0ce0*/  STS.64 [R66+0x10], R14 ;  /* 0x0000100e42007388 */ /* 0x000fe80000000a00 */
[----:B------:R-:W-:Y:S04]  /*0cf0*/  STS.64 [R69], R16 ;  /* 0x0000001045007388 */ /* 0x000fe80000000a00 */
[----:B------:R-:W-:Y:S01]  /*0d00*/  STS.64 [R66+0x30], R18 ;  /* 0x0000301242007388 */ /* 0x000fe20000000a00 */
[----:B------:R-:W-:Y:S06]  /*0d10*/  BAR.SYNC.DEFER_BLOCKING 0x0 ;  /* 0x0000000000007b1d */ /* 0x000fec0000010000 */
[----:B------:R-:W1:Y:S04]  /*0d20*/  LDS.64 R6, [R52] ;  /* 0x0000000034067984 */ /* 0x000e680000000a00 */
[----:B------:R-:W2:Y:S04]  /*0d30*/  LDS.64 R8, [R57] ;  /* 0x0000000039087984 */ /* 0x000ea80000000a00 */
[----:B------:R-:W3:Y:S04]  /*0d40*/  LDS.64 R10, [R60] ;  /* 0x000000003c0a7984 */ /* 0x000ee80000000a00 */
[----:B------:R-:W4:Y:S01]  /*0d50*/  LDS.64 R12, [R63] ;  /* 0x000000003f0c7984 */ /* 0x000f220000000a00 */
[----:B------:R-:W-:-:S02]  /*0d60*/  CS2R R20, SRZ ;  /* 0x0000000000147805 */ /* 0x000fc4000001ff00 */
[----:B0-----:R-:W-:-:S04]  /*0d70*/  CS2R R4, SRZ ;  /* 0x0000000000047805 */ /* 0x001fc8000001ff00 */
[----:B-1----:R-:W5:Y:S04]  /*0d80*/  @!P0 LDG.E.EL R20, desc[UR8][R6.64] ;  /* 0x0000000806148981 */ /* 0x002f68000c2e1900 */
[----:B--2---:R-:W2:Y:S04]  /*0d90*/  @!P0 LDG.E.EL R21, desc[UR8][R8.64] ;  /* 0x0000000808158981 */ /* 0x004ea8000c2e1900 */
[----:B---3--:R-:W3:Y:S04]  /*0da0*/  @!P0 LDG.E.EL R4, desc[UR8][R10.64] ;  /* 0x000000080a048981 */ /* 0x008ee8000c2e1900 */
[----:B----4-:R0:W4:Y:S01]  /*0db0*/  @!P0 LDG.E.EL R5, desc[UR8][R12.64] ;  /* 0x000000080c058981 */ /* 0x010122000c2e1900 */
[----:B------:R-:W-:-:S02]  /*0dc0*/  ISETP.NE.U32.AND P1, PT, R36, RZ, PT ;  /* 0x000000ff2400720c */ /* 0x000fc40003f25070 */
[----:B------:R-:W-:Y:S02]  /*0dd0*/  SEL R74, R74, RZ, !P0 ;  /* 0x000000ff4a4a7207 */ /* 0x000fe40004000000 */
[----:B------:R-:W-:Y:S02]  /*0de0*/  ISETP.NE.AND.EX P1, PT, R37, RZ, PT, P1 ;  /* 0x000000ff2500720c */ /* 0x000fe40003f25310 */
[----:B------:R-:W-:Y:S02]  /*0df0*/  SEL R73, R73, RZ, !P0 ;  /* 0x000000ff49497207 */ /* 0x000fe40004000000 */
[----:B------:R-:W-:Y:S02]  /*0e00*/  SEL R72, R72, RZ, !P0 ;  /* 0x000000ff48487207 */ /* 0x000fe40004000000 */
[----:B------:R-:W-:Y:S02]  /*0e10*/  SEL R70, R70, RZ, !P0 ;  /* 0x000000ff46467207 */ /* 0x000fe40004000000 */
[----:B0-----:R-:W-:Y:S01]  /*0e20*/  CS2R R12, SRZ ;  /* 0x00000000000c7805 */ /* 0x001fe2000001ff00 */
[----:B------:R-:W-:-:S02]  /*0e30*/  IMAD.MOV.U32 R16, RZ, RZ, 0x3f800000 ;  /* 0x3f800000ff107424 */ /* 0x000fc400078e00ff */
[----:B------:R-:W-:Y:S02]  /*0e40*/  IMAD.MOV.U32 R19, RZ, RZ, 0x3f800000 ;  /* 0x3f800000ff137424 */ /* 0x000fe400078e00ff */
[----:B------:R-:W-:Y:S01]  /*0e50*/  IMAD.MOV.U32 R18, RZ, RZ, 0x3f800000 ;  /* 0x3f800000ff127424 */ /* 0x000fe200078e00ff */
[----:B-----5:R-:W-:Y:S02]  /*0e60*/  SEL R15, R20, RZ, !P0 ;  /* 0x000000ff140f7207 */ /* 0x020fe40004000000 */
[----:B--2---:R-:W-:Y:S02]  /*0e70*/  SEL R14, R21, RZ, !P0 ;  /* 0x000000ff150e7207 */ /* 0x004fe40004000000 */
[----:B---3--:R-:W-:Y:S02]  /*0e80*/  SEL R17, R4, RZ, !P0 ;  /* 0x000000ff04117207 */ /* 0x008fe40004000000 */
[----:B----4-:R-:W-:Y:S01]  /*0e90*/  SEL R5, R5, RZ, !P0 ;  /* 0x000000ff05057207 */ /* 0x010fe20004000000 */
[----:B------:R-:W-:Y:S01]  /*0ea0*/  FADD R7, R74, R15 ;  /* 0x0000000f4a077221 */ /* 0x000fe20000000000 */
[----:B------:R-:W-:Y:S01]  /*0eb0*/  FADD R4, R73, R14 ;  /* 0x0000000e49047221 */ /* 0x000fe20000000000 */
[----:B------:R-:W-:-:S02]  /*0ec0*/  FADD R9, R72, R17 ;  /* 0x0000001148097221 */ /* 0x000fc40000000000 */
[----:B------:R-:W-:Y:S01]  /*0ed0*/  FADD R6, R70, R5 ;  /* 0x0000000546067221 */ /* 0x000fe20000000000 */
[----:B------:R-:W-:Y:S01]  /*0ee0*/  FADD R78, R78, R7 ;  /* 0x000000074e4e7221 */ /* 0x000fe20000000000 */
[----:B------:R-:W-:Y:S01]  /*0ef0*/  FADD R22, R77, R4 ;  /* 0x000000044d167221 */ /* 0x000fe20000000000 */
[----:B------:R-:W-:Y:S01]  /*0f00*/  FADD R76, R76, R9 ;  /* 0x000000094c4c7221 */ /* 0x000fe20000000000 */
[----:B------:R-:W-:Y:S01]  /*0f10*/  FADD R24, R75, R6 ;  /* 0x000000064b187221 */ /* 0x000fe20000000000 */
[----:B------:R-:W-:Y:S01]  /*0f20*/  CS2R R14, SRZ ;  /* 0x00000000000e7805 */ /* 0x000fe2000001ff00 */
[----:B------:R-:W-:Y:S02]  /*0f30*/  IMAD.MOV.U32 R17, RZ, RZ, 0x3f800000 ;  /* 0x3f800000ff117424 */ /* 0x000fe400078e00ff */
[----:B------:R-:W-:Y:S02]  /*0f40*/  IMAD.MOV.U32 R9, RZ, RZ, R78 ;  /* 0x000000ffff097224 */ /* 0x000fe400078e004e */
[----:B------:R-:W-:-:S02]  /*0f50*/  IMAD.MOV.U32 R8, RZ, RZ, R22 ;  /* 0x000000ffff087224 */ /* 0x000fc400078e0016 */
[----:B------:R-:W-:Y:S02]  /*0f60*/  IMAD.MOV.U32 R11, RZ, RZ, R76 ;  /* 0x000000ffff0b7224 */ /* 0x000fe400078e004c */
[----:B------:R-:W-:Y:S01]  /*0f70*/  IMAD.MOV.U32 R10, RZ, RZ, R24 ;  /* 0x000000ffff0a7224 */ /* 0x000fe200078e0018 */
[----:B------:R-:W-:Y:S06]  /*0f80*/  @!P1 BRA `(.L_x_0) ;  /* 0x0000000000e09947 */ /* 0x000fec0003800000 */
[----:B------:R-:W-:Y:S01]  /*0f90*/  FADD R17, R38, 1 ;  /* 0x3f80000026117421 */ /* 0x000fe20000000000 */
[----:B------:R-:W-:Y:S01]  /*0fa0*/  FADD R13, R78, -R46 ;  /* 0x8000002e4e0d7221 */ /* 0x000fe20000000000 */
[----:B------:R-:W-:Y:S01]  /*0fb0*/  FADD R16, R39, 1 ;  /* 0x3f80000027107421 */ /* 0x000fe20000000000 */
[----:B------:R-:W-:Y:S01]  /*0fc0*/  FADD R12, R22, -R47 ;  /* 0x8000002f160c7221 */ /* 0x000fe20000000000 */
[----:B------:R-:W-:Y:S01]  /*0fd0*/  FMUL R4, R17, 0.25 ;  /* 0x3e80000011047820 */ /* 0x000fe20000400000 */
[----:B------:R-:W-:Y:S01]  /*0fe0*/  FMUL R6, R13, 0.25 ;  /* 0x3e8000000d067820 */ /* 0x000fe20000400000 */
[----:B------:R-:W-:Y:S01]  /*0ff0*/  FSETP.GT.AND P6, PT, |R17|, 8.50705917302346158658e+37, PT ;  /* 0x7e8000001100780b */ /* 0x000fe20003fc4200 */
[----:B------:R-:W-:Y:S01]  /*1000*/  FADD R18, R41, 1 ;  /* 0x3f80000029127421 */ /* 0x000fe20000000000 */
[----:B------:R-:W-:Y:S01]  /*1010*/  FADD R19, R40, 1 ;  /* 0x3f80000028137421 */ /* 0x000fe20000000000 */
[----:B------:R-:W-:Y:S01]  /*1020*/  FMUL R5, R16, 0.25 ;  /* 0x3e80000010057820 */ /* 0x000fe20000400000 */
[----:B------:R-:W-:Y:S01]  /*1030*/  FMUL R7, R12, 0.25 ;  /* 0x3e8000000c077820 */ /* 0x000fe20000400000 */
[----:B------:R-:W-:Y:S01]  /*1040*/  FSEL R4, R4, R17, P6 ;  /* 0x0000001104047208 */ /* 0x000fe20003000000 */
[----:B------:R-:W-:Y:S01]  /*1050*/  FMUL R11, R18, 0.25 ;  /* 0x3e800000120b7820 */ /* 0x000fe20000400000 */
[----:B------:R-:W-:Y:S01]  /*1060*/  FSETP.GT.AND P3, PT, |R16|, 8.50705917302346158658e+37, PT ;  /* 0x7e8000001000780b */ /* 0x000fe20003f64200 */
[----:B------:R-:W-:Y:S01]  /*1070*/  FMUL R8, R19, 0.25 ;  /* 0x3e80000013087820 */ /* 0x000fe20000400000 */
[----:B------:R-:W-:Y:S01]  /*1080*/  FSEL R6, R6, R13, P6 ;  /* 0x0000000d06067208 */ /* 0x000fe20003000000 */
[----:B------:R-:W-:Y:S01]  /*1090*/  FADD R15, R76, -R48 ;  /* 0x800000304c0f7221 */ /* 0x000fe20000000000 */
[----:B------:R-:W-:Y:S01]  /*10a0*/  FSETP.GEU.AND P6, PT, |R18|, 1.175494350822287508e-38, PT ;  /* 0x008000001200780b */ /* 0x000fe20003fce200 */
[----:B------:R-:W-:Y:S01]  /*10b0*/  FADD R14, R24, -R49 ;  /* 0x80000031180e7221 */ /* 0x000fe20000000000 */
[----:B------:R-:W-:-:S02]  /*10c0*/  FSETP.GEU.AND P1, PT, |R17|, 1.175494350822287508e-38, PT ;  /* 0x008000001100780b */ /* 0x000fc40003f2e200 */
[----:B------:R-:W-:Y:S01]  /*10d0*/  FSETP.GEU.AND P2, PT, |R16|, 1.175494350822287508e-38, PT ;  /* 0x008000001000780b */ /* 0x000fe20003f4e200 */
[----:B------:R-:W-:Y:S01]  /*10e0*/  FMUL R21, R14, 0.25 ;  /* 0x3e8000000e157820 */ /* 0x000fe20000400000 */
[----:B------:R-:W-:Y:S02]  /*10f0*/  FSETP.GEU.AND P5, PT, |R19|, 1.175494350822287508e-38, PT ;  /* 0x008000001300780b */ /* 0x000fe40003fae200 */
[----:B------:R-:W-:Y:S02]  /*1100*/  FSEL R5, R5, R16, P3 ;  /* 0x0000001005057208 */ /* 0x000fe40001800000 */
[----:B------:R-:W-:Y:S02]  /*1110*/  FSEL R7, R7, R12, P3 ;  /* 0x0000000c07077208 */ /* 0x000fe40001800000 */
[----:B------:R-:W-:Y:S02]  /*1120*/  FSETP.GT.AND P3, PT, |R18|, 8.50705917302346158658e+37, PT ;  /* 0x7e8000001200780b */ /* 0x000fe40003f64200 */
[----:B------:R-:W-:Y:S01]  /*1130*/  FSETP.GT.AND P4, PT, |R19|, 8.50705917302346158658e+37, PT ;  /* 0x7e8000001300780b */ /* 0x000fe20003f84200 */
[----:B------:R-:W-:Y:S01]  /*1140*/  @!P1 FMUL R4, R4, 16777216 ;  /* 0x4b80000004049820 */ /* 0x000fe20000400000 */
[----:B------:R-:W-:Y:S01]  /*1150*/  FSEL R20, R11, R18, P3 ;  /* 0x000000120b147208 */ /* 0x000fe20001800000 */
[----:B------:R-:W-:Y:S01]  /*1160*/  @!P2 FMUL R5, R5, 16777216 ;  /* 0x4b8000000505a820 */ /* 0x000fe20000400000 */
[----:B------:R-:W-:Y:S01]  /*1170*/  FSEL R10, R8, R19, P4 ;  /* 0x00000013080a7208 */ /* 0x000fe20002000000 */
[----:B------:R0:W1:Y:S01]  /*1180*/  MUFU.RCP R9, R4 ;  /* 0x0000000400097308 */ /* 0x0000620000001000 */
[----:B------:R-:W-:Y:S01]  /*1190*/  FSEL R21, R21, R14, P3 ;  /* 0x0000000e15157208 */ /* 0x000fe20001800000 */
[----:B------:R-:W-:Y:S01]  /*11a0*/  @!P6 FMUL R20, R20, 16777216 ;  /* 0x4b8000001414e820 */ /* 0x000fe20000400000 */
[----:B------:R-:W-:Y:S01]  /*11b0*/  @!P1 FMUL R6, R6, 16777216 ;  /* 0x4b80000006069820 */ /* 0x000fe20000400000 */
[----:B------:R-:W-:Y:S01]  /*11c0*/  @!P5 FMUL R10, R10, 16777216 ;  /* 0x4b8000000a0ad820 */ /* 0x000fe20000400000 */
[----:B------:R-:W-:Y:S01]  /*11d0*/  @!P2 FMUL R7, R7, 16777216 ;  /* 0x4b8000000707a820 */ /* 0x000fe20000400000 */
[----:B------:R-:W-:-:S02]  /*11e0*/  @!P6 FMUL R21, R21, 16777216 ;  /* 0x4b8000001515e820 */ /* 0x000fc40000400000 */
[----:B------:R-:W2:Y:S01]  /*11f0*/  MUFU.RCP R8, R5 ;  /* 0x0000000500087308 */ /* 0x000ea20000001000 */
[----:B0-----:R-:W-:-:S05]  /*1200*/  FMUL R4, R15, 0.25 ;  /* 0x3e8000000f047820 */ /* 0x001fca0000400000 */
[----:B------:R-:W-:Y:S01]  /*1210*/  FSEL R4, R4, R15, P4 ;  /* 0x0000000f04047208 */ /* 0x000fe20002000000 */
[----:B-1----:R-:W-:Y:S01]  /*1220*/  FFMA R9, R9, R6, R46 ;  /* 0x0000000609097223 */ /* 0x002fe2000000002e */
[----:B------:R-:W0:Y:S03]  /*1230*/  MUFU.RCP R11, R10 ;  /* 0x0000000a000b7308 */ /* 0x000e260000001000 */
[----:B------:R-:W-:Y:S01]  /*1240*/  @!P5 FMUL R4, R4, 16777216 ;  /* 0x4b8000000404d820 */ /* 0x000fe20000400000 */
[----:B--2---:R-:W-:-:S04]  /*1250*/  FFMA R8, R8, R7, R47 ;  /* 0x0000000708087223 */ /* 0x004fc8000000002f */
[----:B------:R-:W1:Y:S01]  /*1260*/  MUFU.RCP R20, R20 ;  /* 0x0000001400147308 */ /* 0x000e620000001000 */
[----:B------:R-:W-:Y:S01]  /*1270*/  FADD R5, R22, -R8 ;  /* 0x8000000816057221 */ /* 0x000fe20000000000 */
[----:B0-----:R-:W-:Y:S01]  /*1280*/  FFMA R11, R11, R4, R48 ;  /* 0x000000040b0b7223 */ /* 0x001fe20000000030 */
[----:B------:R-:W-:Y:S02]  /*1290*/  FADD R4, R78, -R9 ;  /* 0x800000094e047221 */ /* 0x000fe40000000000 */
[----:B------:R-:W-:Y:S01]  /*12a0*/  FFMA R12, R12, R5, R43 ;  /* 0x000000050c0c7223 */ /* 0x000fe2000000002b */
[----:B------:R-:W-:Y:S01]  /*12b0*/  FADD R6, R76, -R11 ;  /* 0x8000000b4c067221 */ /* 0x000fe20000000000 */
[----:B------:R-:W-:Y:S01]  /*12c0*/  FFMA R13, R13, R4, R42 ;  /* 0x000000040d0d7223 */ /* 0x000fe2000000002a */
[----:B-1----:R-:W-:Y:S02]  /*12d0*/  FFMA R10, R20, R21, R49 ;  /* 0x00000015140a7223 */ /* 0x002fe40000000031 */
[----:B------:R-:W-:-:S02]  /*12e0*/  FFMA R15, R15, R6, R44 ;  /* 0x000000060f0f7223 */ /* 0x000fc4000000002c */
[----:B------:R-:W-:-:S04]  /*12f0*/  FADD R7, R24, -R10 ;  /* 0x8000000a18077221 */ /* 0x000fc80000000000 */
[----:B------:R-:W-:-:S07]  /*1300*/  FFMA R14, R14, R7, R45 ;  /* 0x000000070e0e7223 */ /* 0x000fce000000002d */
.L_x_0:
[----:B------:R-:W-:Y:S01]  /*1310*/  BAR.SYNC.DEFER_BLOCKING 0x0 ;  /* 0x0000000000007b1d */ /* 0x000fe20000010000 */
[----:B------:R-:W-:Y:S01]  /*1320*/  IADD3 R36, P1, R36, 0x800, RZ ;  /* 0x0000080024247810 */ /* 0x000fe20007f3e0ff */
[----:B------:R-:W-:Y:S01]  /*1330*/  UIADD3 UR4, UR4, 0x100, URZ ;  /* 0x0000010004047890 */ /* 0x000fe2000fffe03f */
[----:B------:R-:W-:Y:S01]  /*1340*/  IADD3 R34, P3, R34, 0x2000, RZ ;  /* 0x0000200022227810 */ /* 0x000fe20007f7e0ff */
[----:B------:R-:W-:Y:S01]  /*1350*/  VIADD R64, R64, 0x8 ;  /* 0x0000000840407836 */ /* 0x000fe20000000000 */
[----:B------:R-:W-:Y:S01]  /*1360*/  FSEL R46, R9, R46, !P0 ;  /* 0x0000002e092e7208 */ /* 0x000fe20004000000 */
[----:B------:R-:W-:Y:S01]  /*1370*/  IMAD.X R37, RZ, RZ, R37, P1 ;  /* 0x000000ffff257224 */ /* 0x000fe200008e0625 */
[----:B------:R-:W-:Y:S01]  /*1380*/  ISETP.GE.U32.AND P1, PT, R36, 0x2000, PT ;  /* 0x000020002400780c */ /* 0x000fe20003f26070 */
[----:B------:R-:W-:Y:S01]  /*1390*/  VIADD R61, R61, 0x8 ;  /* 0x000000083d3d7836 */ /* 0x000fe20000000000 */
[----:B------:R-:W-:Y:S01]  /*13a0*/  FSEL R47, R8, R47, !P0 ;  /* 0x0000002f082f7208 */ /* 0x000fe20004000000 */
[----:B------:R-:W-:Y:S01]  /*13b0*/  VIADD R58, R58, 0x8 ;  /* 0x000000083a3a7836 */ /* 0x000fe20000000000 */
[----:B------:R-:W-:Y:S01]  /*13c0*/  ISETP.GE.U32.AND.EX P1, PT, R37, RZ, PT, P1 ;  /* 0x000000ff2500720c */ /* 0x000fe20003f26110 */
[----:B------:R-:W-:Y:S01]  /*13d0*/  VIADD R50, R50, 0x8 ;  /* 0x0000000832327836 */ /* 0x000fe20000000000 */
[----:B------:R-:W-:Y:S01]  /*13e0*/  FSEL R48, R11, R48, !P0 ;  /* 0x000000300b307208 */ /* 0x000fe20004000000 */
[----:B------:R-:W-:Y:S01]  /*13f0*/  IMAD.X R35, RZ, RZ, R35, P3 ;  /* 0x000000ffff237224 */ /* 0x000fe200018e0623 */
[----:B------:R-:W-:-:S02]  /*1400*/  FSEL R49, R10, R49, !P0 ;  /* 0x000000310a317208 */ /* 0x000fc40004000000 */
[----:B------:R-:W-:Y:S02]  /*1410*/  FSEL R42, R13, R42, !P0 ;  /* 0x0000002a0d2a7208 */ /* 0x000fe40004000000 */
[----:B------:R-:W-:Y:S02]  /*1420*/  FSEL R43, R12, R43, !P0 ;  /* 0x0000002b0c2b7208 */ /* 0x000fe40004000000 */
[----:B------:R-:W-:Y:S02]  /*1430*/  FSEL R44, R15, R44, !P0 ;  /* 0x0000002c0f2c7208 */ /* 0x000fe40004000000 */
[----:B------:R-:W-:Y:S01]  /*1440*/  FSEL R45, R14, R45, !P0 ;  /* 0x0000002d0e2d7208 */ /* 0x000fe20004000000 */
[----:B------:R-:W-:Y:S01]  /*1450*/  STS [R53], R78 ;  /* 0x0000004e35007388 */ /* 0x000fe20000000800 */
[----:B------:R-:W-:Y:S02]  /*1460*/  FSEL R38, R17, R38, !P0 ;  /* 0x0000002611267208 */ /* 0x000fe40004000000 */
[----:B------:R-:W-:Y:S01]  /*1470*/  FSEL R39, R16, R39, !P0 ;  /* 0x0000002710277208 */ /* 0x000fe20004000000 */
[----:B------:R-:W-:Y:S01]  /*1480*/  STS [R53+0x800], R22 ;  /* 0x0008001635007388 */ /* 0x000fe20000000800 */
[----:B------:R-:W-:-:S02]  /*1490*/  FSEL R40, R19, R40, !P0 ;  /* 0x0000002813287208 */ /* 0x000fc40004000000 */
[----:B------:R-:W-:Y:S01]  /*14a0*/  FSEL R41, R18, R41, !P0 ;  /* 0x0000002912297208 */ /* 0x000fe20004000000 */
[----:B------:R-:W-:Y:S04]  /*14b0*/  STS [R53+0x1000], R76 ;  /* 0x0010004c35007388 */ /* 0x000fe80000000800 */
[----:B------:R-:W-:Y:S01]  /*14c0*/  STS [R53+0x1800], R24 ;  /* 0x0018001835007388 */ /* 0x000fe20000000800 */
[----:B------:R-:W-:Y:S06]  /*14d0*/  BAR.SYNC.DEFER_BLOCKING 0x0 ;  /* 0x0000000000007b1d */ /* 0x000fec0000010000 */
[----:B------:R-:W0:Y:S04]  /*14e0*/  LDS.128 R4, [R67] ;  /* 0x0000000043047984 */ /* 0x000e280000000c00 */
[----:B0-----:R0:W-:Y:S02]  /*14f0*/  @!P0 STG.E.128 desc[UR8][R32.64], R4 ;  /* 0x0000000420008986 */ /* 0x0011e4000c101d08 */
[----:B0-----:R-:W-:-:S05]  /*1500*/  IADD3 R32, P2, R32, 0x2000, RZ ;  /* 0x0000200020207810 */ /* 0x001fca0007f5e0ff */
[----:B------:R-:W-:Y:S01]  /*1510*/  IMAD.X R33, RZ, RZ, R33, P2 ;  /* 0x000000ffff217224 */ /* 0x000fe200010e0621 */
[----:B------:R-:W-:Y:S07]  /*1520*/  @!P1 BRA `(.L_x_1) ;  /* 0xffffffec00b89947 */ /* 0x000fee000383ffff */
[----:B------:R-:W-:Y:S01]  /*1530*/  FADD R5, R38, R39 ;  /* 0x0000002726057221 */ /* 0x000fe20000000000 */
[----:B------:R-:W-:Y:S01]  /*1540*/  FMUL R8, R39, 0.25 ;  /* 0x3e80000027087820 */ /* 0x000fe20000400000 */
[----:B------:R-:W-:Y:S01]  /*1550*/  FADD R47, -R46, R47 ;  /* 0x0000002f2e2f7221 */ /* 0x000fe20000000100 */
[----:B------:R-:W-:Y:S01]  /*1560*/  FMUL R14, R41, 0.25 ;  /* 0x3e800000290e7820 */ /* 0x000fe20000400000 */
[C---:B------:R-:W-:Y:S01]  /*1570*/  FMUL R6, R5.reuse, 0.25 ;  /* 0x3e80000005067820 */ /* 0x040fe20000400000 */
[----:B------:R-:W-:Y:S01]  /*1580*/  BAR.SYNC.DEFER_BLOCKING 0x0 ;  /* 0x0000000000007b1d */ /* 0x000fe20000010000 */
[C---:B------:R-:W-:Y:S01]  /*1590*/  FSETP.GEU.AND P5, PT, |R5|.reuse, 1.175494350822287508e-38, PT ;  /* 0x008000000500780b */ /* 0x040fe20003fae200 */
[----:B------:R-:W-:Y:S01]  /*15a0*/  FADD R10, R40, R5 ;  /* 0x00000005280a7221 */ /* 0x000fe20000000000 */
[----:B------:R-:W-:Y:S01]  /*15b0*/  FSETP.GT.AND P3, PT, |R5|, 8.50705917302346158658e+37, PT ;  /* 0x7e8000000500780b */ /* 0x000fe20003f64200 */
[----:B------:R-:W-:Y:S02]  /*15c0*/  FADD R43, R42, R43 ;  /* 0x0000002b2a2b7221 */ /* 0x000fe40000000000 */
[----:B------:R-:W-:Y:S01]  /*15d0*/  FMUL R7, R10, 0.25 ;  /* 0x3e8000000a077820 */ /* 0x000fe20000400000 */
[----:B------:R-:W-:Y:S01]  /*15e0*/  FSEL R6, R6, R5, P3 ;  /* 0x0000000506067208 */ /* 0x000fe20001800000 */
[----:B------:R-:W-:Y:S01]  /*15f0*/  FADD R11, R41, R10 ;  /* 0x0000000a290b7221 */ /* 0x000fe20000000000 */
[C---:B------:R-:W-:Y:S01]  /*1600*/  FSETP.GEU.AND P1, PT, |R10|.reuse, 1.175494350822287508e-38, PT ;  /* 0x008000000a00780b */ /* 0x040fe20003f2e200 */
[----:B------:R-:W0:Y:S01]  /*1610*/  S2R R17, SR_TID.X ;  /* 0x0000000000117919 */ /* 0x000e220000002100 */
[----:B------:R-:W-:Y:S01]  /*1620*/  FSETP.GT.AND P4, PT, |R10|, 8.50705917302346158658e+37, PT ;  /* 0x7e8000000a00780b */ /* 0x000fe20003f84200 */
[C---:B------:R-:W-:Y:S01]  /*1630*/  FADD R13, R11.reuse, R11 ;  /* 0x0000000b0b0d7221 */ /* 0x040fe20000000000 */
[----:B------:R-:W-:Y:S01]  /*1640*/  FSETP.GEU.AND P2, PT, |R11|, 1.175494350822287508e-38, PT ;  /* 0x008000000b00780b */ /* 0x000fe20003f4e200 */
[----:B------:R-:W-:Y:S01]  /*1650*/  @!P5 FMUL R6, R6, 16777216 ;  /* 0x4b8000000606d820 */ /* 0x000fe20000400000 */
[----:B------:R-:W-:Y:S01]  /*1660*/  FSEL R9, R7, R10, P4 ;  /* 0x0000000a07097208 */ /* 0x000fe20002000000 */
[----:B------:R-:W-:Y:S01]  /*1670*/  FMUL R7, R40, 0.25 ;  /* 0x3e80000028077820 */ /* 0x000fe20000400000 */
[----:B------:R-:W-:Y:S01]  /*1680*/  FSEL R39, R8, R39, P3 ;  /* 0x0000002708277208 */ /* 0x000fe20001800000 */
[C---:B------:R-:W-:Y:S01]  /*1690*/  FMUL R8, R11.reuse, 0.25 ;  /* 0x3e8000000b087820 */ /* 0x040fe20000400000 */
[----:B------:R-:W-:Y:S01]  /*16a0*/  FSETP.GT.AND P3, PT, |R11|, 8.50705917302346158658e+37, PT ;  /* 0x7e8000000b00780b */ /* 0x000fe20003f64200 */
[----:B------:R-:W1:Y:S01]  /*16b0*/  MUFU.RCP R6, R6 ;  /* 0x0000000600067308 */ /* 0x000e620000001000 */
[----:B------:R-:W-:Y:S01]  /*16c0*/  FSEL R40, R7, R40, P4 ;  /* 0x0000002807287208 */ /* 0x000fe20002000000 */
[----:B------:R-:W-:Y:S01]  /*16d0*/  @!P1 FMUL R9, R9, 16777216 ;  /* 0x4b80000009099820 */ /* 0x000fe20000400000 */
[----:B------:R-:W-:Y:S01]  /*16e0*/  FSEL R12, R8, R11, P3 ;  /* 0x0000000b080c7208 */ /* 0x000fe20001800000 */
[----:B------:R-:W-:Y:S01]  /*16f0*/  @!P5 FMUL R39, R39, 16777216 ;  /* 0x4b8000002727d820 */ /* 0x000fe20000400000 */
[----:B------:R-:W-:Y:S01]  /*1700*/  FSETP.NEU.AND P4, PT, R5, RZ, PT ;  /* 0x000000ff0500720b */ /* 0x000fe20003f8d000 */
[----:B------:R-:W-:Y:S01]  /*1710*/  @!P1 FMUL R40, R40, 16777216 ;  /* 0x4b80000028289820 */ /* 0x000fe20000400000 */
[----:B------:R-:W-:Y:S01]  /*1720*/  FMUL R7, R47, R47 ;  /* 0x0000002f2f077220 */ /* 0x000fe20000400000 */
[----:B------:R-:W2:Y:S01]  /*1730*/  MUFU.RCP R9, R9 ;  /* 0x0000000900097308 */ /* 0x000ea20000001000 */
[----:B------:R-:W-:Y:S01]  /*1740*/  @!P2 FMUL R12, R12, 16777216 ;  /* 0x4b8000000c0ca820 */ /* 0x000fe20000400000 */
[----:B------:R-:W-:Y:S01]  /*1750*/  FSEL R41, R14, R41, P3 ;  /* 0x000000290e297208 */ /* 0x000fe20001800000 */
[----:B------:R-:W-:Y:S01]  /*1760*/  FMUL R7, R38, R7 ;  /* 0x0000000726077220 */ /* 0x000fe20000400000 */
[----:B------:R-:W-:Y:S01]  /*1770*/  FSETP.NEU.AND P1, PT, R10, RZ, PT ;  /* 0x000000ff0a00720b */ /* 0x000fe20003f2d000 */
[C---:B------:R-:W-:Y:S01]  /*1780*/  FMUL R14, R13.reuse, 0.25 ;  /* 0x3e8000000d0e7820 */ /* 0x040fe20000400000 */
[----:B------:R-:W-:Y:S01]  /*1790*/  FSETP.GEU.AND P3, PT, |R13|, 1.175494350822287508e-38, PT ;  /* 0x008000000d00780b */ /* 0x000fe20003f6e200 */
[----:B-1----:R-:W-:Y:S01]  /*17a0*/  FMUL R6, R6, R39 ;  /* 0x0000002706067220 */ /* 0x002fe20000400000 */
[----:B------:R-:W1:Y:S01]  /*17b0*/  MUFU.RCP R12, R12 ;  /* 0x0000000c000c7308 */ /* 0x000e620000001000 */
[----:B------:R-:W-:Y:S01]  /*17c0*/  @!P2 FMUL R41, R41, 16777216 ;  /* 0x4b8000002929a820 */ /* 0x000fe20000400000 */
[----:B------:R-:W-:Y:S01]  /*17d0*/  FSETP.NEU.AND P2, PT, R11, RZ, PT ;  /* 0x000000ff0b00720b */ /* 0x000fe20003f4d000 */
[----:B------:R-:W3:Y:S01]  /*17e0*/  S2UR UR4, SR_CgaCtaId ;  /* 0x00000000000479c3 */ /* 0x000ee20000008800 */
[----:B------:R-:W-:Y:S01]  /*17f0*/  FSEL R6, R6, RZ, P4 ;  /* 0x000000ff06067208 */ /* 0x000fe20002000000 */
[----:B------:R-:W-:Y:S01]  /*1800*/  UMOV UR5, 0x400 ;  /* 0x0000040000057882 */ /* 0x000fe20000000000 */
[----:B--2---:R-:W-:-:S03]  /*1810*/  FMUL R9, R9, R40 ;  /* 0x0000002809097220 */ /* 0x004fc60000400000 */
[----:B------:R-:W-:Y:S01]  /*1820*/  FFMA R47, R47, R6, R46 ;  /* 0x000000062f2f7223 */ /* 0x000fe2000000002e */
[----:B------:R-:W-:Y:S01]  /*1830*/  FFMA R7, R6, R7, R43 ;  /* 0x0000000706077223 */ /* 0x000fe2000000002b */
[----:B------:R-:W-:Y:S02]  /*1840*/  FSEL R9, R9, RZ, P1 ;  /* 0x000000ff09097208 */ /* 0x000fe40000800000 */
[----:B------:R-:W-:Y:S01]  /*1850*/  FADD R48, R48, -R47 ;  /* 0x8000002f30307221 */ /* 0x000fe20000000000 */
[----:B------:R-:W-:Y:S01]  /*1860*/  FADD R44, R44, R7 ;  /* 0x000000072c2c7221 */ /* 0x000fe20000000000 */
[----:B-1----:R-:W-:Y:S01]  /*1870*/  FMUL R12, R12, R41 ;  /* 0x000000290c0c7220 */ /* 0x002fe20000400000 */
[----:B------:R-:W-:Y:S01]  /*1880*/  FSETP.GT.AND P1, PT, |R13|, 8.50705917302346158658e+37, PT ;  /* 0x7e8000000d00780b */ /* 0x000fe20003f24200 */
[C---:B------:R-:W-:Y:S01]  /*1890*/  FMUL R6, R48.reuse, R48 ;  /* 0x0000003030067220 */ /* 0x040fe20000400000 */
[----:B------:R-:W-:Y:S02]  /*18a0*/  FFMA R48, R48, R9, R47 ;  /* 0x0000000930307223 */ /* 0x000fe4000000002f */
[----:B------:R-:W-:Y:S01]  /*18b0*/  FSEL R12, R12, RZ, P2 ;  /* 0x000000ff0c0c7208 */ /* 0x000fe20001000000 */
[----:B------:R-:W-:Y:S01]  /*18c0*/  FMUL R6, R5, R6 ;  /* 0x0000000605067220 */ /* 0x000fe20000400000 */
[----:B------:R-:W-:Y:S01]  /*18d0*/  FADD R49, R49, -R48 ;  /* 0x8000003031317221 */ /* 0x000fe20000000000 */
[----:B------:R-:W-:-:S02]  /*18e0*/  FSEL R8, R8, R11, P1 ;  /* 0x0000000b08087208 */ /* 0x000fc40000800000 */
[----:B------:R-:W-:Y:S01]  /*18f0*/  FFMA R6, R9, R6, R44 ;  /* 0x0000000609067223 */ /* 0x000fe2000000002c */
[----:B------:R-:W-:Y:S01]  /*1900*/  FSEL R9, R14, R13, P1 ;  /* 0x0000000d0e097208 */ /* 0x000fe20000800000 */
[C---:B------:R-:W-:Y:S01]  /*1910*/  FFMA R48, R49.reuse, R12, R48 ;  /* 0x0000000c31307223 */ /* 0x040fe20000000030 */
[----:B------:R-:W-:Y:S01]  /*1920*/  FMUL R5, R49, R49 ;  /* 0x0000003131057220 */ /* 0x000fe20000400000 */
[----:B------:R-:W-:Y:S01]  /*1930*/  FADD R45, R45, R6 ;  /* 0x000000062d2d7221 */ /* 0x000fe20000000000 */
[----:B------:R-:W-:Y:S01]  /*1940*/  @!P3 FMUL R8, R8, 16777216 ;  /* 0x4b8000000808b820 */ /* 0x000fe20000400000 */
[----:B------:R-:W-:Y:S01]  /*1950*/  @!P3 FMUL R9, R9, 16777216 ;  /* 0x4b8000000909b820 */ /* 0x000fe20000400000 */
[----:B------:R-:W-:Y:S01]  /*1960*/  FMUL R5, R10, R5 ;  /* 0x000000050a057220 */ /* 0x000fe20000400000 */
[----:B------:R-:W1:Y:S01]  /*1970*/  SHFL.BFLY PT, R7, R48, 0x10, 0x1f ;  /* 0x0e001f0030077f89 */ /* 0x000e6200000e0000 */
[C---:B------:R-:W-:Y:S01]  /*1980*/  FSETP.NEU.AND P2, PT, R13.reuse, RZ, PT ;  /* 0x000000ff0d00720b */ /* 0x040fe20003f4d000 */
[----:B---3--:R-:W-:Y:S01]  /*1990*/  UPRMT UR6, UR4, 0x654, UR5 ;  /* 0x0000065404067896 */ /* 0x008fe20008000005 */
[----:B------:R-:W-:Y:S01]  /*19a0*/  FFMA R5, R12, R5, R45 ;  /* 0x000000050c057223 */ /* 0x000fe2000000002d */
[----:B------:R-:W2:Y:S01]  /*19b0*/  MUFU.RCP R9, R9 ;  /* 0x0000000900097308 */ /* 0x000ea20000001000 */
[----:B------:R-:W-:Y:S01]  /*19c0*/  FADD R12, R13, R13 ;  /* 0x0000000d0d0c7221 */ /* 0x000fe20000000000 */
[----:B------:R-:W3:Y:S01]  /*19d0*/  S2UR UR5, SR_CgaCtaId ;  /* 0x00000000000579c3 */ /* 0x000ee20000008800 */
[----:B------:R-:W-:Y:S01]  /*19e0*/  UMOV UR4, 0x400 ;  /* 0x0000040000047882 */ /* 0x000fe20000000000 */
[----:B------:R-:W4:Y:S01]  /*19f0*/  SHFL.BFLY PT, R6, R5, 0x10, 0x1f ;  /* 0x0e001f0005067f89 */ /* 0x000f2200000e0000 */
[C---:B------:R-:W-:Y:S01]  /*1a00*/  FMUL R15, R12.reuse, 0.25 ;  /* 0x3e8000000c0f7820 */ /* 0x040fe20000400000 */
[----:B------:R-:W-:-:S02]  /*1a10*/  FSETP.GEU.AND P3, PT, |R12|, 1.175494350822287508e-38, PT ;  /* 0x008000000c00780b */ /* 0x000fc40003f6e200 */
[----:B------:R-:W-:-:S04]  /*1a20*/  FSETP.GT.AND P1, PT, |R12|, 8.50705917302346158658e+37, PT ;  /* 0x7e8000000c00780b */ /* 0x000fc80003f24200 */
[----:B------:R-:W-:Y:S01]  /*1a30*/  FSEL R14, R14, R13, P1 ;  /* 0x0000000d0e0e7208 */ /* 0x000fe20000800000 */
[----:B--2---:R-:W-:Y:S01]  /*1a40*/  FMUL R8, R9, R8 ;  /* 0x0000000809087220 */ /* 0x004fe20000400000 */
[----:B------:R-:W-:-:S05]  /*1a50*/  FSEL R9, R15, R12, P1 ;  /* 0x0000000c0f097208 */ /* 0x000fca0000800000 */
[----:B------:R-:W-:Y:S01]  /*1a60*/  @!P3 FMUL R14, R14, 16777216 ;  /* 0x4b8000000e0eb820 */ /* 0x000fe20000400000 */
[----:B-1----:R-:W-:Y:S01]  /*1a70*/  FADD R7, -R48, R7 ;  /* 0x0000000730077221 */ /* 0x002fe20000000100 */
[----:B------:R-:W-:Y:S01]  /*1a80*/  FSEL R8, R8, RZ, P2 ;  /* 0x000000ff08087208 */ /* 0x000fe20001000000 */
[----:B------:R-:W-:Y:S01]  /*1a90*/  @!P3 FMUL R9, R9, 16777216 ;  /* 0x4b8000000909b820 */ /* 0x000fe20000400000 */
[C---:B------:R-:W-:Y:S01]  /*1aa0*/  FSETP.NEU.AND P2, PT, R12.reuse, RZ, PT ;  /* 0x000000ff0c00720b */ /* 0x040fe20003f4d000 */
[C---:B------:R-:W-:Y:S02]  /*1ab0*/  FMUL R10, R7.reuse, R7 ;  /* 0x00000007070a7220 */ /* 0x040fe40000400000 */
[----:B------:R-:W-:Y:S01]  /*1ac0*/  FFMA R7, R7, R8, R48 ;  /* 0x0000000807077223 */ /* 0x000fe20000000030 */
[----:B---3--:R-:W-:Y:S01]  /*1ad0*/  UPRMT UR4, UR5, 0x654, UR4 ;  /* 0x0000065405047896 */ /* 0x008fe20008000004 */
[----:B----4-:R-:W-:Y:S01]  /*1ae0*/  FADD R5, R5, R6 ;  /* 0x0000000605057221 */ /* 0x010fe20000000000 */
[----:B------:R-:W-:Y:S01]  /*1af0*/  FMUL R10, R11, R10 ;  /* 0x0000000a0b0a7220 */ /* 0x000fe20000400000 */
[----:B------:R-:W1:Y:S01]  /*1b00*/  MUFU.RCP R9, R9 ;  /* 0x0000000900097308 */ /* 0x000e620000001000 */
[----:B------:R-:W2:Y:S01]  /*1b10*/  SHFL.BFLY PT, R6, R7, 0x8, 0x1f ;  /* 0x0d001f0007067f89 */ /* 0x000ea200000e0000 */
[----:B------:R-:W-:Y:S01]  /*1b20*/  FADD R11, R12, R12 ;  /* 0x0000000c0c0b7221 */ /* 0x000fe20000000000 */
[----:B------:R-:W-:-:S03]  /*1b30*/  FFMA R5, R8, R10, R5 ;  /* 0x0000000a08057223 */ /* 0x000fc60000000005 */
[C---:B------:R-:W-:Y:S01]  /*1b40*/  FMUL R16, R11.reuse, 0.25 ;  /* 0x3e8000000b107820 */ /* 0x040fe20000400000 */
[C---:B------:R-:W-:Y:S01]  /*1b50*/  FSETP.GEU.AND P3, PT, |R11|.reuse, 1.175494350822287508e-38, PT ;  /* 0x008000000b00780b */ /* 0x040fe20003f6e200 */
[----:B------:R-:W3:Y:S01]  /*1b60*/  SHFL.BFLY PT, R8, R5, 0x8, 0x1f ;  /* 0x0d001f0005087f89 */ /* 0x000ee200000e0000 */
[----:B------:R-:W-:Y:S01]  /*1b70*/  FSETP.GT.AND P1, PT, |R11|, 8.50705917302346158658e+37, PT ;  /* 0x7e8000000b00780b */ /* 0x000fe20003f24200 */
[----:B-1----:R-:W-:-:S03]  /*1b80*/  FMUL R14, R9, R14 ;  /* 0x0000000e090e7220 */ /* 0x002fc60000400000 */
[----:B------:R-:W-:Y:S02]  /*1b90*/  FSEL R9, R16, R11, P1 ;  /* 0x0000000b10097208 */ /* 0x000fe40000800000 */
[----:B------:R-:W-:-:S05]  /*1ba0*/  FSEL R14, R14, RZ, P2 ;  /* 0x000000ff0e0e7208 */ /* 0x000fca0001000000 */
[----:B------:R-:W-:Y:S01]  /*1bb0*/  @!P3 FMUL R9, R9, 16777216 ;  /* 0x4b8000000909b820 */ /* 0x000fe20000400000 */
[----:B--2---:R-:W-:-:S05]  /*1bc0*/  FADD R6, -R7, R6 ;  /* 0x0000000607067221 */ /* 0x004fca0000000100 */
[----:B------:R-:W1:Y:S01]  /*1bd0*/  MUFU.RCP R9, R9 ;  /* 0x0000000900097308 */ /* 0x000e620000001000 */
[C---:B------:R-:W-:Y:S01]  /*1be0*/  FMUL R10, R6.reuse, R6 ;  /* 0x00000006060a7220 */ /* 0x040fe20000400000 */
[----:B------:R-:W-:Y:S01]  /*1bf0*/  FFMA R6, R6, R14, R7 ;  /* 0x0000000e06067223 */ /* 0x000fe20000000007 */
[----:B---3--:R-:W-:Y:S02]  /*1c00*/  FADD R5, R5, R8 ;  /* 0x0000000805057221 */ /* 0x008fe40000000000 */
[----:B------:R-:W-:Y:S01]  /*1c10*/  FMUL R10, R13, R10 ;  /* 0x0000000a0d0a7220 */ /* 0x000fe20000400000 */
[----:B------:R-:W-:Y:S01]  /*1c20*/  FADD R13, R11, R11 ;  /* 0x0000000b0b0d7221 */ /* 0x000fe20000000000 */
[----:B------:R-:W2:Y:S02]  /*1c30*/  SHFL.BFLY PT, R7, R6, 0x4, 0x1f ;  /* 0x0c801f0006077f89 */ /* 0x000ea400000e0000 */
[----:B------:R-:W-:Y:S01]  /*1c40*/  FFMA R5, R14, R10, R5 ;  /* 0x0000000a0e057223 */ /* 0x000fe20000000005 */
[----:B------:R-:W-:Y:S01]  /*1c50*/  FSEL R10, R15, R12, P1 ;  /* 0x0000000c0f0a7208 */ /* 0x000fe20000800000 */
[----:B------:R-:W-:Y:S01]  /*1c60*/  FMUL R14, R13, 0.25 ;  /* 0x3e8000000d0e7820 */ /* 0x000fe20000400000 */
[----:B------:R-:W-:-:S02]  /*1c70*/  FSETP.NEU.AND P1, PT, R11, RZ, PT ;  /* 0x000000ff0b00720b */ /* 0x000fc40003f2d000 */
[----:B------:R-:W3:Y:S01]  /*1c80*/  SHFL.BFLY PT, R8, R5, 0x4, 0x1f ;  /* 0x0c801f0005087f89 */ /* 0x000ee200000e0000 */
[----:B------:R-:W-:Y:S01]  /*1c90*/  @!P3 FMUL R10, R10, 16777216 ;  /* 0x4b8000000a0ab820 */ /* 0x000fe20000400000 */
[----:B------:R-:W-:Y:S02]  /*1ca0*/  FSETP.GEU.AND P2, PT, |R13|, 1.175494350822287508e-38, PT ;  /* 0x008000000d00780b */ /* 0x000fe40003f4e200 */
[----:B0-----:R-:W-:Y:S01]  /*1cb0*/  ISETP.GE.AND P3, PT, R17, 0x10, PT ;  /* 0x000000101100780c */ /* 0x001fe20003f66270 */
[----:B-1----:R-:W-:-:S05]  /*1cc0*/  FMUL R10, R9, R10 ;  /* 0x0000000a090a7220 */ /* 0x002fca0000400000 */
[----:B------:R-:W-:Y:S02]  /*1cd0*/  FSEL R10, R10, RZ, P1 ;  /* 0x000000ff0a0a7208 */ /* 0x000fe40000800000 */
[----:B------:R-:W-:-:S04]  /*1ce0*/  FSETP.GT.AND P1, PT, |R13|, 8.50705917302346158658e+37, PT ;  /* 0x7e8000000d00780b */ /* 0x000fc80003f24200 */
[----:B------:R-:W-:Y:S01]  /*1cf0*/  FSEL R15, R14, R13, P1 ;  /* 0x0000000d0e0f7208 */ /* 0x000fe20000800000 */
[----:B--2---:R-:W-:Y:S01]  /*1d00*/  FADD R7, -R6, R7 ;  /* 0x0000000706077221 */ /* 0x004fe20000000100 */
[----:B------:R-:W-:Y:S02]  /*1d10*/  FSEL R16, R16, R11, P1 ;  /* 0x0000000b10107208 */ /* 0x000fe40000800000 */
[----:B------:R-:W-:Y:S01]  /*1d20*/  FSETP.NEU.AND P1, PT, R13, RZ, PT ;  /* 0x000000ff0d00720b */ /* 0x000fe20003f2d000 */
[C---:B------:R-:W-:Y:S01]  /*1d30*/  FMUL R9, R7.reuse, R7 ;  /* 0x0000000707097220 */ /* 0x040fe20000400000 */
[----:B------:R-:W-:Y:S01]  /*1d40*/  FFMA R6, R7, R10, R6 ;  /* 0x0000000a07067223 */ /* 0x000fe20000000006 */
[----:B------:R-:W-:Y:S01]  /*1d50*/  @!P2 FMUL R15, R15, 16777216 ;  /* 0x4b8000000f0fa820 */ /* 0x000fe20000400000 */
[----:B---3--:R-:W-:Y:S01]  /*1d60*/  FADD R5, R5, R8 ;  /* 0x0000000805057221 */ /* 0x008fe20000000000 */
[----:B------:R-:W-:Y:S01]  /*1d70*/  FMUL R9, R12, R9 ;  /* 0x000000090c097220 */ /* 0x000fe20000400000 */
[----:B------:R-:W-:Y:S01]  /*1d80*/  @!P2 FMUL R16, R16, 16777216 ;  /* 0x4b8000001010a820 */ /* 0x000fe20000400000 */
[----:B------:R-:W0:Y:S01]  /*1d90*/  SHFL.BFLY PT, R7, R6, 0x2, 0x1f ;  /* 0x0c401f0006077f89 */ /* 0x000e2200000e0000 */
[----:B------:R-:W-:Y:S01]  /*1da0*/  FADD R12, R13, R13 ;  /* 0x0000000d0d0c7221 */ /* 0x000fe20000000000 */
[----:B------:R-:W-:Y:S01]  /*1db0*/  FFMA R5, R10, R9, R5 ;  /* 0x000000090a057223 */ /* 0x000fe20000000005 */
[----:B------:R-:W1:Y:S02]  /*1dc0*/  MUFU.RCP R15, R15 ;  /* 0x0000000f000f7308 */ /* 0x000e640000001000 */
[C---:B------:R-:W-:Y:S01]  /*1dd0*/  FMUL R9, R12.reuse, 0.25 ;  /* 0x3e8000000c097820 */ /* 0x040fe20000400000 */
[----:B------:R-:W-:Y:S01]  /*1de0*/  FSETP.GEU.AND P2, PT, |R12|, 1.175494350822287508e-38, PT ;  /* 0x008000000c00780b */ /* 0x000fe20003f4e200 */
[----:B------:R-:W2:Y:S01]  /*1df0*/  SHFL.BFLY PT, R8, R5, 0x2, 0x1f ;  /* 0x0c401f0005087f89 */ /* 0x000ea200000e0000 */
[----:B-1----:R-:W-:Y:S01]  /*1e00*/  FMUL R16, R15, R16 ;  /* 0x000000100f107220 */ /* 0x002fe20000400000 */
[----:B------:R-:W-:-:S04]  /*1e10*/  IMAD.SHL.U32 R15, R17, 0x4, RZ ;  /* 0x00000004110f7824 */ /* 0x000fc800078e00ff */
[----:B------:R-:W-:Y:S01]  /*1e20*/  FSEL R16, R16, RZ, P1 ;  /* 0x000000ff10107208 */ /* 0x000fe20000800000 */
[----:B0-----:R-:W-:Y:S01]  /*1e30*/  FADD R7, -R6, R7 ;  /* 0x0000000706077221 */ /* 0x001fe20000000100 */
[----:B------:R-:W-:-:S03]  /*1e40*/  FSETP.GT.AND P1, PT, |R12|, 8.50705917302346158658e+37, PT ;  /* 0x7e8000000c00780b */ /* 0x000fc60003f24200 */
[C---:B------:R-:W-:Y:S01]  /*1e50*/  FMUL R10, R7.reuse, R7 ;  /* 0x00000007070a7220 */ /* 0x040fe20000400000 */
[----:B------:R-:W-:Y:S01]  /*1e60*/  FFMA R6, R7, R16, R6 ;  /* 0x0000001007067223 */ /* 0x000fe20000000006 */
[----:B------:R-:W-:Y:S01]  /*1e70*/  FSEL R9, R9, R12, P1 ;  /* 0x0000000c09097208 */ /* 0x000fe20000800000 */
[----:B--2---:R-:W-:Y:S01]  /*1e80*/  FADD R5, R5, R8 ;  /* 0x0000000805057221 */ /* 0x004fe20000000000 */
[----:B------:R-:W-:Y:S01]  /*1e90*/  FMUL R10, R11, R10 ;  /* 0x0000000a0b0a7220 */ /* 0x000fe20000400000 */
[----:B------:R-:W-:Y:S01]  /*1ea0*/  FSEL R14, R14, R13, P1 ;  /* 0x0000000d0e0e7208 */ /* 0x000fe20000800000 */
[----:B------:R-:W0:Y:S01]  /*1eb0*/  SHFL.BFLY PT, R7, R6, 0x1, 0x1f ;  /* 0x0c201f0006077f89 */ /* 0x000e2200000e0000 */
[----:B------:R-:W-:Y:S01]  /*1ec0*/  @!P2 FMUL R9, R9, 16777216 ;  /* 0x4b8000000909a820 */ /* 0x000fe20000400000 */
[----:B------:R-:W-:Y:S01]  /*1ed0*/  FFMA R5, R16, R10, R5 ;  /* 0x0000000a10057223 */ /* 0x000fe20000000005 */
[----:B------:R-:W-:Y:S01]  /*1ee0*/  FSETP.NEU.AND P1, PT, R12, RZ, PT ;  /* 0x000000ff0c00720b */ /* 0x000fe20003f2d000 */
[----:B------:R-:W-:Y:S01]  /*1ef0*/  @!P2 FMUL R14, R14, 16777216 ;  /* 0x4b8000000e0ea820 */ /* 0x000fe20000400000 */
[----:B------:R-:W-:-:S02]  /*1f00*/  LOP3.LUT P2, RZ, R17, 0x1f, RZ, 0xc0, !PT ;  /* 0x0000001f11ff7812 */ /* 0x000fc4000784c0ff */
[----:B------:R-:W1:Y:S01]  /*1f10*/  SHFL.BFLY PT, R8, R5, 0x1, 0x1f ;  /* 0x0c201f0005087f89 */ /* 0x000e6200000e0000 */
[----:B------:R-:W2:Y:S02]  /*1f20*/  MUFU.RCP R9, R9 ;  /* 0x0000000900097308 */ /* 0x000ea40000001000 */
[----:B--2---:R-:W-:Y:S01]  /*1f30*/  FMUL R14, R9, R14 ;  /* 0x0000000e090e7220 */ /* 0x004fe20000400000 */
[----:B0-----:R-:W-:Y:S01]  /*1f40*/  FADD R7, -R6, R7 ;  /* 0x0000000706077221 */ /* 0x001fe20000000100 */
[----:B------:R-:W-:-:S03]  /*1f50*/  SHF.R.U32.HI R9, RZ, 0x3, R17 ;  /* 0x00000003ff097819 */ /* 0x000fc60000011611 */
[----:B------:R-:W-:Y:S01]  /*1f60*/  FMUL R10, R7, R7 ;  /* 0x00000007070a7220 */ /* 0x000fe20000400000 */
[----:B------:R-:W-:Y:S01]  /*1f70*/  FSEL R14, R14, RZ, P1 ;  /* 0x000000ff0e0e7208 */ /* 0x000fe20000800000 */
[----:B-1----:R-:W-:Y:S02]  /*1f80*/  FADD R5, R5, R8 ;  /* 0x0000000805057221 */ /* 0x002fe40000000000 */
[----:B------:R-:W-:Y:S01]  /*1f90*/  FMUL R10, R13, R10 ;  /* 0x0000000a0d0a7220 */ /* 0x000fe20000400000 */
[----:B------:R-:W-:Y:S01]  /*1fa0*/  LOP3.LUT R9, R9, 0x3c, RZ, 0xc0, !PT ;  /* 0x0000003c09097812 */ /* 0x000fe200078ec0ff */
[----:B------:R-:W-:Y:S02]  /*1fb0*/  FFMA R16, R7, R14, R6 ;  /* 0x0000000e07107223 */ /* 0x000fe40000000006 */
[----:B------:R-:W-:Y:S02]  /*1fc0*/  FFMA R10, R14, R10, R5 ;  /* 0x0000000a0e0a7223 */ /* 0x000fe40000000005 */
[----:B------:R-:W-:Y:S04]  /*1fd0*/  @!P2 STS [R9+UR6+0x80], R12 ;  /* 0x0000800c0900a988 */ /* 0x000fe80008000806 */
[----:B------:R-:W-:Y:S04]  /*1fe0*/  @!P2 STS [R9+UR6], R16 ;  /* 0x000000100900a988 */ /* 0x000fe80008000806 */
[----:B------:R-:W-:Y:S01]  /*1ff0*/  @!P2 STS [R9+UR6+0x40], R10 ;  /* 0x0000400a0900a988 */ /* 0x000fe20008000806 */
[----:B------:R-:W-:Y:S06]  /*2000*/  BAR.SYNC.DEFER_BLOCKING 0x0 ;  /* 0x0000000000007b1d */ /* 0x000fec0000010000 */
[----:B------:R-:W0:Y:S04]  /*2010*/  @!P3 LDS R3, [R15+UR6+0x80] ;  /* 0x000080060f03b984 */ /* 0x000e280008000800 */
[----:B------:R-:W-:Y:S04]  /*2020*/  @!P3 LDS R4, [R15+UR6] ;  /* 0x000000060f04b984 */ /* 0x000fe80008000800 */
[----:B------:R-:W1:Y:S04]  /*2030*/  @!P3 LDS R2, [R15+UR6+0x40] ;  /* 0x000040060f02b984 */ /* 0x000e680008000800 */
[----:B0-----:R-:W0:Y:S04]  /*2040*/  SHFL.BFLY PT, R6, R3, 0x8, 0x1f ;  /* 0x0d001f0003067f89 */ /* 0x001e2800000e0000 */
[----:B-1----:R-:W1:Y:S01]  /*2050*/  SHFL.BFLY PT, R7, R2, 0x8, 0x1f ;  /* 0x0d001f0002077f89 */ /* 0x002e6200000e0000 */
[----:B0-----:R-:W-:-:S04]  /*2060*/  FADD R8, R3, R6 ;  /* 0x0000000603087221 */ /* 0x001fc80000000000 */
[C---:B------:R-:W-:Y:S01]  /*2070*/  FMUL R5, R8.reuse, 0.25 ;  /* 0x3e80000008057820 */ /* 0x040fe20000400000 */
[C---:B------:R-:W-:Y:S01]  /*2080*/  FSETP.GEU.AND P2, PT, |R8|.reuse, 1.175494350822287508e-38, PT ;  /* 0x008000000800780b */ /* 0x040fe20003f4e200 */
[----:B------:R-:W0:Y:S01]  /*2090*/  SHFL.BFLY PT, R11, R8, 0x4, 0x1f ;  /* 0x0c801f00080b7f89 */ /* 0x000e2200000e0000 */
[----:B------:R-:W-:Y:S01]  /*20a0*/  FSETP.GT.AND P1, PT, |R8|, 8.50705917302346158658e+37, PT ;  /* 0x7e8000000800780b */ /* 0x000fe20003f24200 */
[----:B-1----:R-:W-:-:S03]  /*20b0*/  FADD R7, R2, R7 ;  /* 0x0000000702077221 */ /* 0x002fc60000000000 */
[----:B------:R-:W-:Y:S02]  /*20c0*/  FSEL R9, R5, R8, P1 ;  /* 0x0000000805097208 */ /* 0x000fe40000800000 */
[----:B------:R-:W1:Y:S05]  /*20d0*/  SHFL.BFLY PT, R5, R4, 0x8, 0x1f ;  /* 0x0d001f0004057f89 */ /* 0x000e6a00000e0000 */
[----:B------:R-:W-:Y:S02]  /*20e0*/  @!P2 FMUL R9, R9, 16777216 ;  /* 0x4b8000000909a820 */ /* 0x000fe40000400000 */
[----:B------:R-:W-:-:S04]  /*20f0*/  @P1 FMUL R6, R6, 0.25 ;  /* 0x3e80000006061820 */ /* 0x000fc80000400000 */
[----:B------:R-:W2:Y:S01]  /*2100*/  MUFU.RCP R9, R9 ;  /* 0x0000000900097308 */ /* 0x000ea20000001000 */
[----:B------:R-:W-:Y:S01]  /*2110*/  @!P2 FMUL R6, R6, 16777216 ;  /* 0x4b8000000606a820 */ /* 0x000fe20000400000 */
[C---:B------:R-:W-:Y:S01]  /*2120*/  FSETP.NEU.AND P2, PT, R8.reuse, RZ, PT ;  /* 0x000000ff0800720b */ /* 0x040fe20003f4d000 */
[----:B0-----:R-:W-:-:S04]  /*2130*/  FADD R12, R8, R11 ;  /* 0x0000000b080c7221 */ /* 0x001fc80000000000 */
[C---:B------:R-:W-:Y:S01]  /*2140*/  FMUL R13, R12.reuse, 0.25 ;  /* 0x3e8000000c0d7820 */ /* 0x040fe20000400000 */
[----:B------:R-:W-:Y:S01]  /*2150*/  FSETP.GEU.AND P3, PT, |R12|, 1.175494350822287508e-38, PT ;  /* 0x008000000c00780b */ /* 0x000fe20003f6e200 */
[----:B-1----:R-:W-:Y:S01]  /*2160*/  FADD R5, -R4, R5 ;  /* 0x0000000504057221 */ /* 0x002fe20000000100 */
[----:B------:R-:W-:Y:S01]  /*2170*/  FSETP.GT.AND P1, PT, |R12|, 8.50705917302346158658e+37, PT ;  /* 0x7e8000000c00780b */ /* 0x000fe20003f24200 */
[----:B--2---:R-:W-:Y:S02]  /*2180*/  FMUL R6, R9, R6 ;  /* 0x0000000609067220 */ /* 0x004fe40000400000 */
[----:B------:R-:W0:Y:S01]  /*2190*/  SHFL.BFLY PT, R9, R12, 0x2, 0x1f ;  /* 0x0c401f000c097f89 */ /* 0x000e2200000e0000 */
[----:B------:R-:W-:Y:S01]  /*21a0*/  FMUL R10, R5, R5 ;  /* 0x00000005050a7220 */ /* 0x000fe20000400000 */
[----:B------:R-:W-:Y:S02]  /*21b0*/  FSEL R13, R13, R12, P1 ;  /* 0x0000000c0d0d7208 */ /* 0x000fe40000800000 */
[----:B------:R-:W-:Y:S01]  /*21c0*/  FSEL R6, R6, RZ, P2 ;  /* 0x000000ff06067208 */ /* 0x000fe20001000000 */
[----:B------:R-:W-:Y:S01]  /*21d0*/  FMUL R10, R3, R10 ;  /* 0x0000000a030a7220 */ /* 0x000fe20000400000 */
[----:B------:R-:W-:-:S02]  /*21e0*/  FSETP.NEU.AND P2, PT, R12, RZ, PT ;  /* 0x000000ff0c00720b */ /* 0x000fc40003f4d000 */
[----:B------:R-:W-:Y:S01]  /*21f0*/  @!P3 FMUL R13, R13, 16777216 ;  /* 0x4b8000000d0db820 */ /* 0x000fe20000400000 */
[----:B------:R-:W-:Y:S01]  /*2200*/  FFMA R4, R5, R6, R4 ;  /* 0x0000000605047223 */ /* 0x000fe20000000004 */
[----:B------:R-:W-:Y:S01]  /*2210*/  FFMA R7, R6, R10, R7 ;  /* 0x0000000a06077223 */ /* 0x000fe20000000007 */
[----:B------:R-:W-:Y:S01]  /*2220*/  @P1 FMUL R11, R11, 0.25 ;  /* 0x3e8000000b0b1820 */ /* 0x000fe20000400000 */
[----:B------:R-:W1:Y:S02]  /*2230*/  MUFU.RCP R6, R13 ;  /* 0x0000000d00067308 */ /* 0x000e640000001000 */
[----:B------:R-:W2:Y:S01]  /*2240*/  SHFL.BFLY PT, R3, R4, 0x4, 0x1f ;  /* 0x0c801f0004037f89 */ /* 0x000ea200000e0000 */
[----:B------:R-:W-:-:S03]  /*2250*/  @!P3 FMUL R11, R11, 16777216 ;  /* 0x4b8000000b0bb820 */ /* 0x000fc60000400000 */
[----:B------:R-:W3:Y:S01]  /*2260*/  SHFL.BFLY PT, R2, R7, 0x4, 0x1f ;  /* 0x0c801f0007027f89 */ /* 0x000ee200000e0000 */
[----:B0-----:R-:W-:Y:S01]  /*2270*/  FADD R10, R12, R9 ;  /* 0x000000090c0a7221 */ /* 0x001fe20000000000 */
[----:B-1----:R-:W-:-:S03]  /*2280*/  FMUL R6, R6, R11 ;  /* 0x0000000b06067220 */ /* 0x002fc60000400000 */
[C---:B------:R-:W-:Y:S01]  /*2290*/  FMUL R11, R10.reuse, 0.25 ;  /* 0x3e8000000a0b7820 */ /* 0x040fe20000400000 */
[C---:B------:R-:W-:Y:S01]  /*22a0*/  FSETP.GEU.AND P3, PT, |R10|.reuse, 1.175494350822287508e-38, PT ;  /* 0x008000000a00780b */ /* 0x040fe20003f6e200 */
[----:B------:R-:W0:Y:S01]  /*22b0*/  SHFL.BFLY PT, R13, R10, 0x1, 0x1f ;  /* 0x0c201f000a0d7f89 */ /* 0x000e2200000e0000 */
[----:B------:R-:W-:Y:S02]  /*22c0*/  FSETP.GT.AND P1, PT, |R10|, 8.50705917302346158658e+37, PT ;  /* 0x7e8000000a00780b */ /* 0x000fe40003f24200 */
[----:B------:R-:W-:Y:S02]  /*22d0*/  FSEL R6, R6, RZ, P2 ;  /* 0x000000ff06067208 */ /* 0x000fe40001000000 */
[----:B------:R-:W-:Y:S01]  /*22e0*/  FSEL R11, R11, R10, P1 ;  /* 0x0000000a0b0b7208 */ /* 0x000fe20000800000 */
[----:B--2---:R-:W-:-:S04]  /*22f0*/  FADD R3, -R4, R3 ;  /* 0x0000000304037221 */ /* 0x004fc80000000100 */
[C---:B------:R-:W-:Y:S01]  /*2300*/  FMUL R5, R3.reuse, R3 ;  /* 0x0000000303057220 */ /* 0x040fe20000400000 */
[----:B------:R-:W-:Y:S01]  /*2310*/  FFMA R3, R3, R6, R4 ;  /* 0x0000000603037223 */ /* 0x000fe20000000004 */
[----:B---3--:R-:W-:Y:S01]  /*2320*/  FADD R7, R7, R2 ;  /* 0x0000000207077221 */ /* 0x008fe20000000000 */
[----:B------:R-:W-:Y:S01]  /*2330*/  @!P3 FMUL R11, R11, 16777216 ;  /* 0x4b8000000b0bb820 */ /* 0x000fe20000400000 */
[----:B------:R-:W-:Y:S01]  /*2340*/  FMUL R5, R8, R5 ;  /* 0x0000000508057220 */ /* 0x000fe20000400000 */
[----:B------:R-:W-:Y:S01]  /*2350*/  @P1 FMUL R9, R9, 0.25 ;  /* 0x3e80000009091820 */ /* 0x000fe20000400000 */
[----:B------:R-:W1:Y:S01]  /*2360*/  SHFL.BFLY PT, R2, R3, 0x2, 0x1f ;  /* 0x0c401f0003027f89 */ /* 0x000e6200000e0000 */
[----:B------:R-:W-:Y:S01]  /*2370*/  FSETP.NEU.AND P1, PT, R10, RZ, PT ;  /* 0x000000ff0a00720b */ /* 0x000fe20003f2d000 */
[----:B------:R-:W-:Y:S01]  /*2380*/  FFMA R5, R6, R5, R7 ;  /* 0x0000000506057223 */ /* 0x000fe20000000007 */
[----:B------:R-:W-:Y:S01]  /*2390*/  @!P3 FMUL R9, R9, 16777216 ;  /* 0x4b8000000909b820 */ /* 0x000fe20000400000 */
[----:B------:R-:W2:Y:S01]  /*23a0*/  MUFU.RCP R6, R11 ;  /* 0x0000000b00067308 */ /* 0x000ea20000001000 */
[----:B0-----:R-:W-:-:S02]  /*23b0*/  FADD R8, R10, R13 ;  /* 0x0000000d0a087221 */ /* 0x001fc40000000000 */
[----:B------:R-:W0:Y:S03]  /*23c0*/  SHFL.BFLY PT, R4, R5, 0x2, 0x1f ;  /* 0x0c401f0005047f89 */ /* 0x000e2600000e0000 */
[----:B------:R-:W-:Y:S01]  /*23d0*/  FSETP.GEU.AND P2, PT, |R8|, 1.175494350822287508e-38, PT ;  /* 0x008000000800780b */ /* 0x000fe20003f4e200 */
[----:B--2---:R-:W-:Y:S01]  /*23e0*/  FMUL R6, R6, R9 ;  /* 0x0000000906067220 */ /* 0x004fe20000400000 */
[----:B------:R-:W-:-:S04]  /*23f0*/  FMUL R9, R8, 0.25 ;  /* 0x3e80000008097820 */ /* 0x000fc80000400000 */
[----:B------:R-:W-:Y:S01]  /*2400*/  FSEL R6, R6, RZ, P1 ;  /* 0x000000ff06067208 */ /* 0x000fe20000800000 */
[----:B-1----:R-:W-:Y:S01]  /*2410*/  FADD R2, -R3, R2 ;  /* 0x0000000203027221 */ /* 0x002fe20000000100 */
[----:B------:R-:W-:-:S03]  /*2420*/  FSETP.GT.AND P1, PT, |R8|, 8.50705917302346158658e+37, PT ;  /* 0x7e8000000800780b */ /* 0x000fc60003f24200 */
[C---:B------:R-:W-:Y:S01]  /*2430*/  FFMA R3, R2.reuse, R6, R3 ;  /* 0x0000000602037223 */ /* 0x040fe20000000003 */
[----:B------:R-:W-:Y:S01]  /*2440*/  FMUL R7, R2, R2 ;  /* 0x0000000202077220 */ /* 0x000fe20000400000 */
[----:B0-----:R-:W-:Y:S01]  /*2450*/  FADD R5, R5, R4 ;  /* 0x0000000405057221 */ /* 0x001fe20000000000 */
[----:B------:R-:W-:Y:S02]  /*2460*/  FSEL R9, R9, R8, P1 ;  /* 0x0000000809097208 */ /* 0x000fe40000800000 */
[----:B------:R-:W-:Y:S01]  /*2470*/  FMUL R7, R12, R7 ;  /* 0x000000070c077220 */ /* 0x000fe20000400000 */
[----:B------:R-:W0:Y:S02]  /*2480*/  SHFL.BFLY PT, R2, R3, 0x1, 0x1f ;  /* 0x0c201f0003027f89 */ /* 0x000e2400000e0000 */
[----:B------:R-:W-:Y:S01]  /*2490*/  @!P2 FMUL R9, R9, 16777216 ;  /* 0x4b8000000909a820 */ /* 0x000fe20000400000 */
[----:B------:R-:W-:Y:S01]  /*24a0*/  FFMA R5, R6, R7, R5 ;  /* 0x0000000706057223 */ /* 0x000fe20000000005 */
[----:B------:R-:W-:Y:S01]  /*24b0*/  @P1 FMUL R13, R13, 0.25 ;  /* 0x3e8000000d0d1820 */ /* 0x000fe20000400000 */
[----:B------:R-:W-:Y:S01]  /*24c0*/  LOP3.LUT P1, RZ, R17, 0xf, RZ, 0xc0, !PT ;  /* 0x0000000f11ff7812 */ /* 0x000fe2000782c0ff */
[----:B------:R-:W1:Y:S02]  /*24d0*/  MUFU.RCP R6, R9 ;  /* 0x0000000900067308 */ /* 0x000e640000001000 */
[----:B------:R-:W2:Y:S01]  /*24e0*/  SHFL.BFLY PT, R4, R5, 0x1, 0x1f ;  /* 0x0c201f0005047f89 */ /* 0x000ea200000e0000 */
[----:B------:R-:W-:Y:S01]  /*24f0*/  @!P2 FMUL R13, R13, 16777216 ;  /* 0x4b8000000d0da820 */ /* 0x000fe20000400000 */
[----:B------:R-:W-:-:S02]  /*2500*/  FSETP.NEU.AND P2, PT, R8, RZ, PT ;  /* 0x000000ff0800720b */ /* 0x000fc40003f4d000 */
[C---:B------:R-:W-:Y:S02]  /*2510*/  ISETP.LT.AND P1, PT, R17.reuse, 0x10, !P1 ;  /* 0x000000101100780c */ /* 0x040fe40004f21270 */
[----:B------:R-:W-:-:S04]  /*2520*/  LOP3.LUT R17, R17, 0x1ff, RZ, 0xc0, !PT ;  /* 0x000001ff11117812 */ /* 0x000fc800078ec0ff */
[----:B------:R-:W-:Y:S01]  /*2530*/  ISETP.EQ.AND P0, PT, R17, RZ, !P0 ;  /* 0x000000ff1100720c */ /* 0x000fe20004702270 */
[----:B-1----:R-:W-:Y:S01]  /*2540*/  FMUL R6, R6, R13 ;  /* 0x0000000d06067220 */ /* 0x002fe20000400000 */
[----:B0-----:R-:W-:-:S05]  /*2550*/  FADD R2, -R3, R2 ;  /* 0x0000000203027221 */ /* 0x001fca0000000100 */
[----:B------:R-:W-:Y:S01]  /*2560*/  @P1 STS [R15+UR6+0x80], R8 ;  /* 0x000080080f001988 */ /* 0x000fe20008000806 */
[----:B------:R-:W-:Y:S01]  /*2570*/  FSEL R6, R6, RZ, P2 ;  /* 0x000000ff06067208 */ /* 0x000fe20001000000 */
[----:B------:R-:W-:Y:S01]  /*2580*/  FMUL R7, R2, R2 ;  /* 0x0000000202077220 */ /* 0x000fe20000400000 */
[----:B--2---:R-:W-:-:S03]  /*2590*/  FADD R5, R5, R4 ;  /* 0x0000000405057221 */ /* 0x004fc60000000000 */
[----:B------:R-:W-:Y:S01]  /*25a0*/  FMUL R10, R10, R7 ;  /* 0x000000070a0a7220 */ /* 0x000fe20000400000 */
[----:B------:R-:W-:Y:S02]  /*25b0*/  FFMA R7, R2, R6, R3 ;  /* 0x0000000602077223 */ /* 0x000fe40000000003 */
[----:B------:R-:W0:Y:S01]  /*25c0*/  LDC.64 R2, c[0x0][0x238] ;  /* 0x00008e00ff027b82 */ /* 0x000e220000000a00 */
[----:B------:R-:W-:Y:S02]  /*25d0*/  FFMA R10, R6, R10, R5 ;  /* 0x0000000a060a7223 */ /* 0x000fe40000000005 */
[----:B------:R-:W-:Y:S04]  /*25e0*/  @P1 STS [R15+UR6], R7 ;  /* 0x000000070f001988 */ /* 0x000fe80008000806 */
[----:B------:R-:W-:Y:S01]  /*25f0*/  @P1 STS [R15+UR6+0x40], R10 ;  /* 0x0000400a0f001988 */ /* 0x000fe20008000806 */
[----:B------:R-:W1:Y:S08]  /*2600*/  LDC.64 R4, c[0x0][0x240] ;  /* 0x00009000ff047b82 */ /* 0x000e700000000a00 */
[----:B------:R-:W-:Y:S01]  /*2610*/  BAR.SYNC.DEFER_BLOCKING 0x0 ;  /* 0x0000000000007b1d */ /* 0x000fe20000010000 */
[----:B0-----:R-:W-:-:S04]  /*2620*/  IMAD.WIDE R2, R0, 0x4, R2 ;  /* 0x0000000400027825 */ /* 0x001fc800078e0202 */
[----:B-1----:R-:W-:Y:S01]  /*2630*/  IMAD.WIDE R4, R0, 0x4, R4 ;  /* 0x0000000400047825 */ /* 0x002fe200078e0204 */
[----:B------:R-:W0:Y:S04]  /*2640*/  LDS R9, [UR4] ;  /* 0x00000004ff097984 */ /* 0x000e280008000800 */
[----:B------:R-:W1:Y:S04]  /*2650*/  LDS R11, [UR4+0x40] ;  /* 0x00004004ff0b7984 */ /* 0x000e680008000800 */
[----:B0-----:R0:W-:Y:S04]  /*2660*/  @P0 STG.E desc[UR8][R2.64], R9 ;  /* 0x0000000902000986 */ /* 0x0011e8000c101908 */
[----:B-1----:R0:W-:Y:S01]  /*2670*/  @P0 STG.E desc[UR8][R4.64], R11 ;  /* 0x0000000b04000986 */ /* 0x0021e2000c101908 */
[----:B------:R-:W-:Y:S05]  /*2680*/  @!P0 EXIT ;  /* 0x000000000000894d */ /* 0x000fea0003800000 */
[----:B0-----:R-:W0:Y:S01]  /*2690*/  LDS R5, [UR4+0x80] ;  /* 0x00008004ff057984 */ /* 0x001e220008000800 */
[----:B------:R-:W1:Y:S02]  /*26a0*/  LDC.64 R2, c[0x0][0x248] ;  /* 0x00009200ff027b82 */ /* 0x000e640000000a00 */
[----:B-1----:R-:W-:-:S05]  /*26b0*/  IMAD.WIDE R2, R0, 0x4, R2 ;  /* 0x0000000400027825 */ /* 0x002fca00078e0202 */
[----:B0-----:R-:W-:Y:S01]  /*26c0*/  STG.E desc[UR8][R2.64], R5 ;  /* 0x0000000502007986 */ /* 0x001fe2000c101908 */
[----:B------:R-:W-:Y:S05]  /*26d0*/  EXIT ;  /* 0x000000000000794d */ /* 0x000fea0003800000 */
.L_x_2:
[----:B------:R-:W-:-:S00]  /*26e0*/  BRA `(.L_x_2) ;  /* 0xfffffffc00fc7947 */ /* 0x000fc0000383ffff */
[----:B------:R-:W-:-:S00]  /*26f0*/  NOP ;  /* 0x0000000000007918 */ /* 0x000fc00000000000 */
        /* <DEDUP_REMOVED lines=8> */
.L_x_3:


//--------------------- .nv.shared.triton_red_fused__unsafe_index_add_convolution_native_group_norm_26 --------------------------
	.section	.nv.shared.triton_red_fused__unsafe_index_add_convolution_native_group_norm_26,"aw",@nobits
	.sectionflags	@""
	.align	16
	.zero		1024


//--------------------- .nv.constant0.triton_red_fused__unsafe_index_add_convolution_native_group_norm_26 --------------------------
	.section	.nv.constant0.triton_red_fused__unsafe_index_add_convolution_native_group_norm_26,"a",@progbits
	.sectionflags	@""
	.align	4
.nv.constant0.triton_red_fused__unsafe_index_add_convolution_native_group_norm_26:
	.zero		600
